//
// Generated by NVIDIA NVVM Compiler
//
// Compiler Build ID: CL-36424714
// Cuda compilation tools, release 13.0, V13.0.88
// Based on NVVM 20.0.0
//

.version 9.0
.target sm_100
.address_size 64

	// .globl	_Z7initRNGP17curandStateXORWOWj
.global .align 4 .b8 precalc_xorwow_matrix[102400];
.global .align 4 .b8 precalc_xorwow_offset_matrix[102400];
.global .align 4 .b8 mrg32k3aM1[2304];
.global .align 4 .b8 mrg32k3aM2[2304];
.global .align 4 .b8 mrg32k3aM1SubSeq[2016];
.global .align 4 .b8 mrg32k3aM2SubSeq[2016];
.global .align 4 .b8 mrg32k3aM1Seq[2304];
.global .align 4 .b8 mrg32k3aM2Seq[2304];
.const .align 8 .b8 __cr_lgamma_table[72];

.visible .entry _Z7initRNGP17curandStateXORWOWj(
	.param .u64 .ptr .align 1 _Z7initRNGP17curandStateXORWOWj_param_0,
	.param .u32 _Z7initRNGP17curandStateXORWOWj_param_1
)
{
	.reg .pred 	%p<24>;
	.reg .b32 	%r<409>;
	.reg .b64 	%rd<18>;

	ld.param.u64 	%rd8, [_Z7initRNGP17curandStateXORWOWj_param_0];
	ld.param.u32 	%r182, [_Z7initRNGP17curandStateXORWOWj_param_1];
	cvta.to.global.u64 	%rd9, %rd8;
	mov.u32 	%r183, %ctaid.x;
	mov.u32 	%r184, %ntid.x;
	mov.u32 	%r185, %tid.x;
	mad.lo.s32 	%r186, %r183, %r184, %r185;
	cvt.u64.u32 	%rd17, %r186;
	mul.wide.u32 	%rd10, %r186, 48;
	add.s64 	%rd2, %rd9, %rd10;
	xor.b32  	%r187, %r182, -1429050551;
	mul.lo.s32 	%r188, %r187, 1099087573;
	add.s32 	%r189, %r188, -638133224;
	add.s32 	%r190, %r188, 123456789;
	st.global.v2.u32 	[%rd2], {%r189, %r190};
	xor.b32  	%r191, %r188, 362436069;
	mov.b32 	%r192, -123459836;
	st.global.v2.u32 	[%rd2+8], {%r191, %r192};
	add.s32 	%r193, %r188, 5783321;
	mov.b32 	%r194, -589760388;
	st.global.v2.u32 	[%rd2+16], {%r194, %r193};
	setp.eq.s32 	%p1, %r186, 0;
	@%p1 bra 	$L__BB0_42;
	mov.b32 	%r315, 0;
	mov.u64 	%rd12, precalc_xorwow_matrix;
$L__BB0_2:
	and.b64  	%rd4, %rd17, 3;
	setp.eq.s64 	%p2, %rd4, 0;
	@%p2 bra 	$L__BB0_41;
	mul.wide.u32 	%rd11, %r315, 3200;
	add.s64 	%rd5, %rd12, %rd11;
	cvt.u32.u64 	%r2, %rd4;
	mov.b32 	%r316, 0;
$L__BB0_4:
	mov.b32 	%r329, 0;
	mov.u32 	%r330, %r329;
	mov.u32 	%r331, %r329;
	mov.u32 	%r332, %r329;
	mov.u32 	%r333, %r329;
	mov.u32 	%r322, %r329;
$L__BB0_5:
	mul.wide.u32 	%rd13, %r322, 4;
	add.s64 	%rd14, %rd2, %rd13;
	ld.global.u32 	%r10, [%rd14+4];
	shl.b32 	%r11, %r322, 5;
	mov.b32 	%r328, 0;
$L__BB0_6:
	.pragma "nounroll";
	shr.u32 	%r199, %r10, %r328;
	and.b32  	%r200, %r199, 1;
	setp.eq.b32 	%p3, %r200, 1;
	not.pred 	%p4, %p3;
	add.s32 	%r201, %r11, %r328;
	mul.lo.s32 	%r202, %r201, 5;
	mul.wide.u32 	%rd15, %r202, 4;
	add.s64 	%rd6, %rd5, %rd15;
	@%p4 bra 	$L__BB0_8;
	ld.global.u32 	%r203, [%rd6];
	xor.b32  	%r333, %r333, %r203;
	ld.global.u32 	%r204, [%rd6+4];
	xor.b32  	%r332, %r332, %r204;
	ld.global.u32 	%r205, [%rd6+8];
	xor.b32  	%r331, %r331, %r205;
	ld.global.u32 	%r206, [%rd6+12];
	xor.b32  	%r330, %r330, %r206;
	ld.global.u32 	%r207, [%rd6+16];
	xor.b32  	%r329, %r329, %r207;
$L__BB0_8:
	and.b32  	%r209, %r199, 2;
	setp.eq.s32 	%p5, %r209, 0;
	@%p5 bra 	$L__BB0_10;
	ld.global.u32 	%r210, [%rd6+20];
	xor.b32  	%r333, %r333, %r210;
	ld.global.u32 	%r211, [%rd6+24];
	xor.b32  	%r332, %r332, %r211;
	ld.global.u32 	%r212, [%rd6+28];
	xor.b32  	%r331, %r331, %r212;
	ld.global.u32 	%r213, [%rd6+32];
	xor.b32  	%r330, %r330, %r213;
	ld.global.u32 	%r214, [%rd6+36];
	xor.b32  	%r329, %r329, %r214;
$L__BB0_10:
	and.b32  	%r216, %r199, 4;
	setp.eq.s32 	%p6, %r216, 0;
	@%p6 bra 	$L__BB0_12;
	ld.global.u32 	%r217, [%rd6+40];
	xor.b32  	%r333, %r333, %r217;
	ld.global.u32 	%r218, [%rd6+44];
	xor.b32  	%r332, %r332, %r218;
	ld.global.u32 	%r219, [%rd6+48];
	xor.b32  	%r331, %r331, %r219;
	ld.global.u32 	%r220, [%rd6+52];
	xor.b32  	%r330, %r330, %r220;
	ld.global.u32 	%r221, [%rd6+56];
	xor.b32  	%r329, %r329, %r221;
$L__BB0_12:
	and.b32  	%r223, %r199, 8;
	setp.eq.s32 	%p7, %r223, 0;
	@%p7 bra 	$L__BB0_14;
	ld.global.u32 	%r224, [%rd6+60];
	xor.b32  	%r333, %r333, %r224;
	ld.global.u32 	%r225, [%rd6+64];
	xor.b32  	%r332, %r332, %r225;
	ld.global.u32 	%r226, [%rd6+68];
	xor.b32  	%r331, %r331, %r226;
	ld.global.u32 	%r227, [%rd6+72];
	xor.b32  	%r330, %r330, %r227;
	ld.global.u32 	%r228, [%rd6+76];
	xor.b32  	%r329, %r329, %r228;
$L__BB0_14:
	and.b32  	%r230, %r199, 16;
	setp.eq.s32 	%p8, %r230, 0;
	@%p8 bra 	$L__BB0_16;
	ld.global.u32 	%r231, [%rd6+80];
	xor.b32  	%r333, %r333, %r231;
	ld.global.u32 	%r232, [%rd6+84];
	xor.b32  	%r332, %r332, %r232;
	ld.global.u32 	%r233, [%rd6+88];
	xor.b32  	%r331, %r331, %r233;
	ld.global.u32 	%r234, [%rd6+92];
	xor.b32  	%r330, %r330, %r234;
	ld.global.u32 	%r235, [%rd6+96];
	xor.b32  	%r329, %r329, %r235;
$L__BB0_16:
	and.b32  	%r237, %r199, 32;
	setp.eq.s32 	%p9, %r237, 0;
	@%p9 bra 	$L__BB0_18;
	ld.global.u32 	%r238, [%rd6+100];
	xor.b32  	%r333, %r333, %r238;
	ld.global.u32 	%r239, [%rd6+104];
	xor.b32  	%r332, %r332, %r239;
	ld.global.u32 	%r240, [%rd6+108];
	xor.b32  	%r331, %r331, %r240;
	ld.global.u32 	%r241, [%rd6+112];
	xor.b32  	%r330, %r330, %r241;
	ld.global.u32 	%r242, [%rd6+116];
	xor.b32  	%r329, %r329, %r242;
$L__BB0_18:
	and.b32  	%r244, %r199, 64;
	setp.eq.s32 	%p10, %r244, 0;
	@%p10 bra 	$L__BB0_20;
	ld.global.u32 	%r245, [%rd6+120];
	xor.b32  	%r333, %r333, %r245;
	ld.global.u32 	%r246, [%rd6+124];
	xor.b32  	%r332, %r332, %r246;
	ld.global.u32 	%r247, [%rd6+128];
	xor.b32  	%r331, %r331, %r247;
	ld.global.u32 	%r248, [%rd6+132];
	xor.b32  	%r330, %r330, %r248;
	ld.global.u32 	%r249, [%rd6+136];
	xor.b32  	%r329, %r329, %r249;
$L__BB0_20:
	and.b32  	%r251, %r199, 128;
	setp.eq.s32 	%p11, %r251, 0;
	@%p11 bra 	$L__BB0_22;
	ld.global.u32 	%r252, [%rd6+140];
	xor.b32  	%r333, %r333, %r252;
	ld.global.u32 	%r253, [%rd6+144];
	xor.b32  	%r332, %r332, %r253;
	ld.global.u32 	%r254, [%rd6+148];
	xor.b32  	%r331, %r331, %r254;
	ld.global.u32 	%r255, [%rd6+152];
	xor.b32  	%r330, %r330, %r255;
	ld.global.u32 	%r256, [%rd6+156];
	xor.b32  	%r329, %r329, %r256;
$L__BB0_22:
	and.b32  	%r258, %r199, 256;
	setp.eq.s32 	%p12, %r258, 0;
	@%p12 bra 	$L__BB0_24;
	ld.global.u32 	%r259, [%rd6+160];
	xor.b32  	%r333, %r333, %r259;
	ld.global.u32 	%r260, [%rd6+164];
	xor.b32  	%r332, %r332, %r260;
	ld.global.u32 	%r261, [%rd6+168];
	xor.b32  	%r331, %r331, %r261;
	ld.global.u32 	%r262, [%rd6+172];
	xor.b32  	%r330, %r330, %r262;
	ld.global.u32 	%r263, [%rd6+176];
	xor.b32  	%r329, %r329, %r263;
$L__BB0_24:
	and.b32  	%r265, %r199, 512;
	setp.eq.s32 	%p13, %r265, 0;
	@%p13 bra 	$L__BB0_26;
	ld.global.u32 	%r266, [%rd6+180];
	xor.b32  	%r333, %r333, %r266;
	ld.global.u32 	%r267, [%rd6+184];
	xor.b32  	%r332, %r332, %r267;
	ld.global.u32 	%r268, [%rd6+188];
	xor.b32  	%r331, %r331, %r268;
	ld.global.u32 	%r269, [%rd6+192];
	xor.b32  	%r330, %r330, %r269;
	ld.global.u32 	%r270, [%rd6+196];
	xor.b32  	%r329, %r329, %r270;
$L__BB0_26:
	and.b32  	%r272, %r199, 1024;
	setp.eq.s32 	%p14, %r272, 0;
	@%p14 bra 	$L__BB0_28;
	ld.global.u32 	%r273, [%rd6+200];
	xor.b32  	%r333, %r333, %r273;
	ld.global.u32 	%r274, [%rd6+204];
	xor.b32  	%r332, %r332, %r274;
	ld.global.u32 	%r275, [%rd6+208];
	xor.b32  	%r331, %r331, %r275;
	ld.global.u32 	%r276, [%rd6+212];
	xor.b32  	%r330, %r330, %r276;
	ld.global.u32 	%r277, [%rd6+216];
	xor.b32  	%r329, %r329, %r277;
$L__BB0_28:
	and.b32  	%r279, %r199, 2048;
	setp.eq.s32 	%p15, %r279, 0;
	@%p15 bra 	$L__BB0_30;
	ld.global.u32 	%r280, [%rd6+220];
	xor.b32  	%r333, %r333, %r280;
	ld.global.u32 	%r281, [%rd6+224];
	xor.b32  	%r332, %r332, %r281;
	ld.global.u32 	%r282, [%rd6+228];
	xor.b32  	%r331, %r331, %r282;
	ld.global.u32 	%r283, [%rd6+232];
	xor.b32  	%r330, %r330, %r283;
	ld.global.u32 	%r284, [%rd6+236];
	xor.b32  	%r329, %r329, %r284;
$L__BB0_30:
	and.b32  	%r286, %r199, 4096;
	setp.eq.s32 	%p16, %r286, 0;
	@%p16 bra 	$L__BB0_32;
	ld.global.u32 	%r287, [%rd6+240];
	xor.b32  	%r333, %r333, %r287;
	ld.global.u32 	%r288, [%rd6+244];
	xor.b32  	%r332, %r332, %r288;
	ld.global.u32 	%r289, [%rd6+248];
	xor.b32  	%r331, %r331, %r289;
	ld.global.u32 	%r290, [%rd6+252];
	xor.b32  	%r330, %r330, %r290;
	ld.global.u32 	%r291, [%rd6+256];
	xor.b32  	%r329, %r329, %r291;
$L__BB0_32:
	and.b32  	%r293, %r199, 8192;
	setp.eq.s32 	%p17, %r293, 0;
	@%p17 bra 	$L__BB0_34;
	ld.global.u32 	%r294, [%rd6+260];
	xor.b32  	%r333, %r333, %r294;
	ld.global.u32 	%r295, [%rd6+264];
	xor.b32  	%r332, %r332, %r295;
	ld.global.u32 	%r296, [%rd6+268];
	xor.b32  	%r331, %r331, %r296;
	ld.global.u32 	%r297, [%rd6+272];
	xor.b32  	%r330, %r330, %r297;
	ld.global.u32 	%r298, [%rd6+276];
	xor.b32  	%r329, %r329, %r298;
$L__BB0_34:
	and.b32  	%r300, %r199, 16384;
	setp.eq.s32 	%p18, %r300, 0;
	@%p18 bra 	$L__BB0_36;
	ld.global.u32 	%r301, [%rd6+280];
	xor.b32  	%r333, %r333, %r301;
	ld.global.u32 	%r302, [%rd6+284];
	xor.b32  	%r332, %r332, %r302;
	ld.global.u32 	%r303, [%rd6+288];
	xor.b32  	%r331, %r331, %r303;
	ld.global.u32 	%r304, [%rd6+292];
	xor.b32  	%r330, %r330, %r304;
	ld.global.u32 	%r305, [%rd6+296];
	xor.b32  	%r329, %r329, %r305;
$L__BB0_36:
	and.b32  	%r307, %r199, 32768;
	setp.eq.s32 	%p19, %r307, 0;
	@%p19 bra 	$L__BB0_38;
	ld.global.u32 	%r308, [%rd6+300];
	xor.b32  	%r333, %r333, %r308;
	ld.global.u32 	%r309, [%rd6+304];
	xor.b32  	%r332, %r332, %r309;
	ld.global.u32 	%r310, [%rd6+308];
	xor.b32  	%r331, %r331, %r310;
	ld.global.u32 	%r311, [%rd6+312];
	xor.b32  	%r330, %r330, %r311;
	ld.global.u32 	%r312, [%rd6+316];
	xor.b32  	%r329, %r329, %r312;
$L__BB0_38:
	add.s32 	%r328, %r328, 16;
	setp.ne.s32 	%p20, %r328, 32;
	@%p20 bra 	$L__BB0_6;
	mad.lo.s32 	%r313, %r322, -31, %r11;
	add.s32 	%r322, %r313, 1;
	setp.ne.s32 	%p21, %r322, 5;
	@%p21 bra 	$L__BB0_5;
	st.global.u32 	[%rd2+4], %r333;
	st.global.u32 	[%rd2+8], %r332;
	st.global.u32 	[%rd2+12], %r331;
	st.global.u32 	[%rd2+16], %r330;
	st.global.u32 	[%rd2+20], %r329;
	add.s32 	%r316, %r316, 1;
	setp.lt.u32 	%p22, %r316, %r2;
	@%p22 bra 	$L__BB0_4;
$L__BB0_41:
	shr.u64 	%rd7, %rd17, 2;
	add.s32 	%r315, %r315, 1;
	setp.gt.u64 	%p23, %rd17, 3;
	mov.u64 	%rd17, %rd7;
	@%p23 bra 	$L__BB0_2;
$L__BB0_42:
	mov.b32 	%r314, 0;
	st.global.v2.u32 	[%rd2+24], {%r314, %r314};
	st.global.u32 	[%rd2+32], %r314;
	mov.b64 	%rd16, 0;
	st.global.u64 	[%rd2+40], %rd16;
	ret;

}
	// .globl	_Z24dev_measure_cycle_kernel12measure_planPcP17curandStateXORWOWP6avg_trPf
.visible .entry _Z24dev_measure_cycle_kernel12measure_planPcP17curandStateXORWOWP6avg_trPf(
	.param .align 4 .b8 _Z24dev_measure_cycle_kernel12measure_planPcP17curandStateXORWOWP6avg_trPf_param_0[16],
	.param .u64 .ptr .align 1 _Z24dev_measure_cycle_kernel12measure_planPcP17curandStateXORWOWP6avg_trPf_param_1,
	.param .u64 .ptr .align 1 _Z24dev_measure_cycle_kernel12measure_planPcP17curandStateXORWOWP6avg_trPf_param_2,
	.param .u64 .ptr .align 1 _Z24dev_measure_cycle_kernel12measure_planPcP17curandStateXORWOWP6avg_trPf_param_3,
	.param .u64 .ptr .align 1 _Z24dev_measure_cycle_kernel12measure_planPcP17curandStateXORWOWP6avg_trPf_param_4
)
{
	.reg .pred 	%p<19>;
	.reg .b16 	%rs<56>;
	.reg .b32 	%r<142>;
	.reg .b32 	%f<73>;
	.reg .b64 	%rd<25>;
	.reg .b64 	%fd<3>;

	ld.param.u32 	%r1, [_Z24dev_measure_cycle_kernel12measure_planPcP17curandStateXORWOWP6avg_trPf_param_0+4];
	ld.param.u32 	%r3, [_Z24dev_measure_cycle_kernel12measure_planPcP17curandStateXORWOWP6avg_trPf_param_0+12];
	ld.param.u32 	%r2, [_Z24dev_measure_cycle_kernel12measure_planPcP17curandStateXORWOWP6avg_trPf_param_0+8];
	ld.param.u64 	%rd12, [_Z24dev_measure_cycle_kernel12measure_planPcP17curandStateXORWOWP6avg_trPf_param_1];
	ld.param.u64 	%rd13, [_Z24dev_measure_cycle_kernel12measure_planPcP17curandStateXORWOWP6avg_trPf_param_2];
	ld.param.u64 	%rd11, [_Z24dev_measure_cycle_kernel12measure_planPcP17curandStateXORWOWP6avg_trPf_param_3];
	ld.param.u64 	%rd14, [_Z24dev_measure_cycle_kernel12measure_planPcP17curandStateXORWOWP6avg_trPf_param_4];
	cvta.to.global.u64 	%rd1, %rd14;
	cvta.to.global.u64 	%rd2, %rd13;
	cvta.to.global.u64 	%rd3, %rd12;
	setp.lt.s32 	%p1, %r2, 1;
	mov.b32 	%r141, 0;
	@%p1 bra 	$L__BB1_9;
	mov.u32 	%r17, %tid.x;
	cvt.u16.u32 	%rs5, %r17;
	mul.hi.u16 	%rs6, %rs5, 331;
	add.s16 	%rs7, %rs6, 1;
	cvt.u32.u16 	%r18, %rs7;
	mul.lo.s16 	%rs8, %rs6, 198;
	sub.s16 	%rs9, %rs5, %rs8;
	cvt.u32.u16 	%r19, %rs9;
	sub.s32 	%r20, %r19, %r18;
	and.b32  	%r4, %r20, 1;
	mul.wide.u16 	%r21, %rs7, 200;
	cvt.u64.u32 	%rd15, %r21;
	cvt.u64.u16 	%rd16, %rs9;
	add.s64 	%rd17, %rd15, %rd16;
	add.s64 	%rd4, %rd3, %rd17;
	add.s32 	%r22, %r21, %r19;
	cvt.u64.u32 	%rd18, %r22;
	add.s64 	%rd5, %rd3, %rd18;
	mul.wide.u32 	%rd19, %r17, 48;
	add.s64 	%rd6, %rd2, %rd19;
	neg.s32 	%r139, %r2;
$L__BB1_2:
	setp.eq.s32 	%p2, %r4, 0;
	@%p2 bra 	$L__BB1_5;
	ld.global.u8 	%rs1, [%rd4+1];
	ld.global.u8 	%rs10, [%rd4+2];
	xor.b16  	%rs11, %rs10, %rs1;
	ld.global.u8 	%rs12, [%rd5];
	xor.b16  	%rs13, %rs12, %rs1;
	ld.global.u8 	%rs14, [%rd4+201];
	xor.b16  	%rs15, %rs14, %rs1;
	ld.global.u8 	%rs16, [%rd4+-199];
	xor.b16  	%rs17, %rs16, %rs1;
	cvt.u32.u16 	%r23, %rs11;
	cvt.s32.s8 	%r24, %r23;
	cvt.u32.u16 	%r25, %rs13;
	cvt.s32.s8 	%r26, %r25;
	add.s32 	%r27, %r26, %r24;
	cvt.u32.u16 	%r28, %rs15;
	cvt.s32.s8 	%r29, %r28;
	add.s32 	%r30, %r27, %r29;
	cvt.u32.u16 	%r31, %rs17;
	cvt.s32.s8 	%r32, %r31;
	add.s32 	%r33, %r30, %r32;
	shl.b32 	%r34, %r33, 2;
	sub.s32 	%r35, 8, %r34;
	cvt.rn.f32.s32 	%f1, %r35;
	div.rn.f32 	%f2, %f1, 0fC0C00000;
	fma.rn.f32 	%f3, %f2, 0f3BBB989D, 0f3F000000;
	cvt.sat.f32.f32 	%f4, %f3;
	mov.f32 	%f5, 0f4B400001;
	mov.f32 	%f6, 0f437C0000;
	fma.rm.f32 	%f7, %f4, %f6, %f5;
	add.f32 	%f8, %f7, 0fCB40007F;
	neg.f32 	%f9, %f8;
	fma.rn.f32 	%f10, %f2, 0f3FB8AA3B, %f9;
	fma.rn.f32 	%f11, %f2, 0f32A57060, %f10;
	mov.b32 	%r36, %f7;
	shl.b32 	%r37, %r36, 23;
	mov.b32 	%f12, %r37;
	ex2.approx.ftz.f32 	%f13, %f11;
	mul.f32 	%f14, %f13, %f12;
	ld.global.v2.u32 	{%r38, %r39}, [%rd6];
	ld.global.u32 	%r40, [%rd6+20];
	shr.u32 	%r41, %r39, 2;
	xor.b32  	%r42, %r41, %r39;
	shl.b32 	%r43, %r40, 4;
	shl.b32 	%r44, %r42, 1;
	xor.b32  	%r45, %r43, %r44;
	xor.b32  	%r46, %r45, %r40;
	xor.b32  	%r47, %r46, %r42;
	add.s32 	%r48, %r38, %r47;
	add.s32 	%r49, %r48, 362437;
	cvt.rn.f32.u32 	%f15, %r49;
	fma.rn.f32 	%f16, %f15, 0f2F800000, 0f2F000000;
	setp.geu.f32 	%p3, %f16, %f14;
	@%p3 bra 	$L__BB1_5;
	setp.eq.s16 	%p4, %rs1, 0;
	selp.u16 	%rs19, 1, 0, %p4;
	st.global.u8 	[%rd4+1], %rs19;
$L__BB1_5:
	setp.ne.s32 	%p5, %r4, 0;
	bar.sync 	0;
	@%p5 bra 	$L__BB1_8;
	ld.global.u8 	%rs2, [%rd4+1];
	ld.global.u8 	%rs20, [%rd4+2];
	xor.b16  	%rs21, %rs20, %rs2;
	ld.global.u8 	%rs22, [%rd5];
	xor.b16  	%rs23, %rs22, %rs2;
	ld.global.u8 	%rs24, [%rd4+201];
	xor.b16  	%rs25, %rs24, %rs2;
	ld.global.u8 	%rs26, [%rd4+-199];
	xor.b16  	%rs27, %rs26, %rs2;
	cvt.u32.u16 	%r50, %rs21;
	cvt.s32.s8 	%r51, %r50;
	cvt.u32.u16 	%r52, %rs23;
	cvt.s32.s8 	%r53, %r52;
	add.s32 	%r54, %r53, %r51;
	cvt.u32.u16 	%r55, %rs25;
	cvt.s32.s8 	%r56, %r55;
	add.s32 	%r57, %r54, %r56;
	cvt.u32.u16 	%r58, %rs27;
	cvt.s32.s8 	%r59, %r58;
	add.s32 	%r60, %r57, %r59;
	shl.b32 	%r61, %r60, 2;
	sub.s32 	%r62, 8, %r61;
	cvt.rn.f32.s32 	%f17, %r62;
	div.rn.f32 	%f18, %f17, 0fC0C00000;
	fma.rn.f32 	%f19, %f18, 0f3BBB989D, 0f3F000000;
	cvt.sat.f32.f32 	%f20, %f19;
	mov.f32 	%f21, 0f4B400001;
	mov.f32 	%f22, 0f437C0000;
	fma.rm.f32 	%f23, %f20, %f22, %f21;
	add.f32 	%f24, %f23, 0fCB40007F;
	neg.f32 	%f25, %f24;
	fma.rn.f32 	%f26, %f18, 0f3FB8AA3B, %f25;
	fma.rn.f32 	%f27, %f18, 0f32A57060, %f26;
	mov.b32 	%r63, %f23;
	shl.b32 	%r64, %r63, 23;
	mov.b32 	%f28, %r64;
	ex2.approx.ftz.f32 	%f29, %f27;
	mul.f32 	%f30, %f29, %f28;
	ld.global.v2.u32 	{%r65, %r66}, [%rd6];
	ld.global.u32 	%r67, [%rd6+20];
	shr.u32 	%r68, %r66, 2;
	xor.b32  	%r69, %r68, %r66;
	shl.b32 	%r70, %r67, 4;
	shl.b32 	%r71, %r69, 1;
	xor.b32  	%r72, %r70, %r71;
	xor.b32  	%r73, %r72, %r67;
	xor.b32  	%r74, %r73, %r69;
	add.s32 	%r75, %r65, %r74;
	add.s32 	%r76, %r75, 362437;
	cvt.rn.f32.u32 	%f31, %r76;
	fma.rn.f32 	%f32, %f31, 0f2F800000, 0f2F000000;
	setp.geu.f32 	%p6, %f32, %f30;
	@%p6 bra 	$L__BB1_8;
	setp.eq.s16 	%p7, %rs2, 0;
	selp.u16 	%rs29, 1, 0, %p7;
	st.global.u8 	[%rd4+1], %rs29;
$L__BB1_8:
	bar.sync 	0;
	add.s32 	%r139, %r139, 1;
	setp.eq.s32 	%p8, %r139, 0;
	mov.u32 	%r141, %r2;
	@%p8 bra 	$L__BB1_9;
	bra.uni 	$L__BB1_2;
$L__BB1_9:
	setp.ge.s32 	%p9, %r141, %r1;
	@%p9 bra 	$L__BB1_22;
	cvta.to.global.u64 	%rd7, %rd11;
	mov.u32 	%r7, %tid.x;
	cvt.u16.u32 	%rs30, %r7;
	mul.hi.u16 	%rs31, %rs30, 331;
	add.s16 	%rs32, %rs31, 1;
	cvt.u32.u16 	%r77, %rs32;
	mul.lo.s16 	%rs33, %rs31, 198;
	sub.s16 	%rs34, %rs30, %rs33;
	cvt.u32.u16 	%r78, %rs34;
	sub.s32 	%r79, %r78, %r77;
	and.b32  	%r8, %r79, 1;
	mul.wide.u16 	%r80, %rs32, 200;
	cvt.u64.u32 	%rd20, %r80;
	cvt.u64.u16 	%rd21, %rs34;
	add.s64 	%rd22, %rd20, %rd21;
	add.s64 	%rd8, %rd3, %rd22;
	add.s32 	%r81, %r80, %r78;
	cvt.u64.u32 	%rd23, %r81;
	add.s64 	%rd9, %rd3, %rd23;
	mul.wide.u32 	%rd24, %r7, 48;
	add.s64 	%rd10, %rd2, %rd24;
	sub.s32 	%r140, %r141, %r1;
$L__BB1_11:
	setp.eq.s32 	%p10, %r8, 0;
	@%p10 bra 	$L__BB1_14;
	ld.global.u8 	%rs3, [%rd8+1];
	ld.global.u8 	%rs35, [%rd8+2];
	xor.b16  	%rs36, %rs35, %rs3;
	ld.global.u8 	%rs37, [%rd9];
	xor.b16  	%rs38, %rs37, %rs3;
	ld.global.u8 	%rs39, [%rd8+201];
	xor.b16  	%rs40, %rs39, %rs3;
	ld.global.u8 	%rs41, [%rd8+-199];
	xor.b16  	%rs42, %rs41, %rs3;
	cvt.u32.u16 	%r82, %rs36;
	cvt.s32.s8 	%r83, %r82;
	cvt.u32.u16 	%r84, %rs38;
	cvt.s32.s8 	%r85, %r84;
	add.s32 	%r86, %r85, %r83;
	cvt.u32.u16 	%r87, %rs40;
	cvt.s32.s8 	%r88, %r87;
	add.s32 	%r89, %r86, %r88;
	cvt.u32.u16 	%r90, %rs42;
	cvt.s32.s8 	%r91, %r90;
	add.s32 	%r92, %r89, %r91;
	shl.b32 	%r93, %r92, 2;
	sub.s32 	%r94, 8, %r93;
	cvt.rn.f32.s32 	%f33, %r94;
	div.rn.f32 	%f34, %f33, 0fC0C00000;
	fma.rn.f32 	%f35, %f34, 0f3BBB989D, 0f3F000000;
	cvt.sat.f32.f32 	%f36, %f35;
	mov.f32 	%f37, 0f4B400001;
	mov.f32 	%f38, 0f437C0000;
	fma.rm.f32 	%f39, %f36, %f38, %f37;
	add.f32 	%f40, %f39, 0fCB40007F;
	neg.f32 	%f41, %f40;
	fma.rn.f32 	%f42, %f34, 0f3FB8AA3B, %f41;
	fma.rn.f32 	%f43, %f34, 0f32A57060, %f42;
	mov.b32 	%r95, %f39;
	shl.b32 	%r96, %r95, 23;
	mov.b32 	%f44, %r96;
	ex2.approx.ftz.f32 	%f45, %f43;
	mul.f32 	%f46, %f45, %f44;
	ld.global.v2.u32 	{%r97, %r98}, [%rd10];
	ld.global.u32 	%r99, [%rd10+20];
	shr.u32 	%r100, %r98, 2;
	xor.b32  	%r101, %r100, %r98;
	shl.b32 	%r102, %r99, 4;
	shl.b32 	%r103, %r101, 1;
	xor.b32  	%r104, %r102, %r103;
	xor.b32  	%r105, %r104, %r99;
	xor.b32  	%r106, %r105, %r101;
	add.s32 	%r107, %r97, %r106;
	add.s32 	%r108, %r107, 362437;
	cvt.rn.f32.u32 	%f47, %r108;
	fma.rn.f32 	%f48, %f47, 0f2F800000, 0f2F000000;
	setp.geu.f32 	%p11, %f48, %f46;
	@%p11 bra 	$L__BB1_14;
	setp.eq.s16 	%p12, %rs3, 0;
	selp.u16 	%rs44, 1, 0, %p12;
	st.global.u8 	[%rd8+1], %rs44;
$L__BB1_14:
	setp.ne.s32 	%p13, %r8, 0;
	bar.sync 	0;
	@%p13 bra 	$L__BB1_17;
	ld.global.u8 	%rs4, [%rd8+1];
	ld.global.u8 	%rs45, [%rd8+2];
	xor.b16  	%rs46, %rs45, %rs4;
	ld.global.u8 	%rs47, [%rd9];
	xor.b16  	%rs48, %rs47, %rs4;
	ld.global.u8 	%rs49, [%rd8+201];
	xor.b16  	%rs50, %rs49, %rs4;
	ld.global.u8 	%rs51, [%rd8+-199];
	xor.b16  	%rs52, %rs51, %rs4;
	cvt.u32.u16 	%r109, %rs46;
	cvt.s32.s8 	%r110, %r109;
	cvt.u32.u16 	%r111, %rs48;
	cvt.s32.s8 	%r112, %r111;
	add.s32 	%r113, %r112, %r110;
	cvt.u32.u16 	%r114, %rs50;
	cvt.s32.s8 	%r115, %r114;
	add.s32 	%r116, %r113, %r115;
	cvt.u32.u16 	%r117, %rs52;
	cvt.s32.s8 	%r118, %r117;
	add.s32 	%r119, %r116, %r118;
	shl.b32 	%r120, %r119, 2;
	sub.s32 	%r121, 8, %r120;
	cvt.rn.f32.s32 	%f49, %r121;
	div.rn.f32 	%f50, %f49, 0fC0C00000;
	fma.rn.f32 	%f51, %f50, 0f3BBB989D, 0f3F000000;
	cvt.sat.f32.f32 	%f52, %f51;
	mov.f32 	%f53, 0f4B400001;
	mov.f32 	%f54, 0f437C0000;
	fma.rm.f32 	%f55, %f52, %f54, %f53;
	add.f32 	%f56, %f55, 0fCB40007F;
	neg.f32 	%f57, %f56;
	fma.rn.f32 	%f58, %f50, 0f3FB8AA3B, %f57;
	fma.rn.f32 	%f59, %f50, 0f32A57060, %f58;
	mov.b32 	%r122, %f55;
	shl.b32 	%r123, %r122, 23;
	mov.b32 	%f60, %r123;
	ex2.approx.ftz.f32 	%f61, %f59;
	mul.f32 	%f62, %f61, %f60;
	ld.global.v2.u32 	{%r124, %r125}, [%rd10];
	ld.global.u32 	%r126, [%rd10+20];
	shr.u32 	%r127, %r125, 2;
	xor.b32  	%r128, %r127, %r125;
	shl.b32 	%r129, %r126, 4;
	shl.b32 	%r130, %r128, 1;
	xor.b32  	%r131, %r129, %r130;
	xor.b32  	%r132, %r131, %r126;
	xor.b32  	%r133, %r132, %r128;
	add.s32 	%r134, %r124, %r133;
	add.s32 	%r135, %r134, 362437;
	cvt.rn.f32.u32 	%f63, %r135;
	fma.rn.f32 	%f64, %f63, 0f2F800000, 0f2F000000;
	setp.geu.f32 	%p14, %f64, %f62;
	@%p14 bra 	$L__BB1_17;
	setp.eq.s16 	%p15, %rs4, 0;
	selp.u16 	%rs54, 1, 0, %p15;
	st.global.u8 	[%rd8+1], %rs54;
$L__BB1_17:
	bar.sync 	0;
	rem.s32 	%r136, %r141, %r3;
	setp.ne.s32 	%p16, %r136, 0;
	@%p16 bra 	$L__BB1_21;
	setp.ne.s32 	%p17, %r7, 0;
	ld.global.s8 	%rs55, [%rd8+1];
	cvt.rn.f64.s16 	%fd1, %rs55;
	fma.rn.f64 	%fd2, %fd1, 0d4000000000000000, 0dBFF0000000000000;
	cvt.rn.f32.f64 	%f65, %fd2;
	atom.global.add.f32 	%f66, [%rd1], %f65;
	bar.sync 	0;
	@%p17 bra 	$L__BB1_20;
	ld.global.f32 	%f67, [%rd1];
	div.rn.f32 	%f68, %f67, 0f47192400;
	st.global.f32 	[%rd1], %f68;
	ld.global.f32 	%f69, [%rd7];
	add.f32 	%f70, %f68, %f69;
	st.global.f32 	[%rd7], %f70;
	ld.global.f32 	%f71, [%rd7+4];
	fma.rn.f32 	%f72, %f68, %f68, %f71;
	st.global.f32 	[%rd7+4], %f72;
	mov.b32 	%r137, 0;
	st.global.u32 	[%rd1], %r137;
$L__BB1_20:
	bar.sync 	0;
$L__BB1_21:
	add.s32 	%r141, %r141, 1;
	add.s32 	%r140, %r140, 1;
	setp.ne.s32 	%p18, %r140, 0;
	@%p18 bra 	$L__BB1_11;
$L__BB1_22:
	ret;

}


// ===== COMPILED SASS (sm_100) =====

	.target	sm_100

	.elftype	@"ET_EXEC"


//--------------------- .note.nv.tkinfo           --------------------------
	.section	.note.nv.tkinfo,"",@"SHT_NOTE"
	.sectionflags	@"SHF_NOTE_NV_TKINFO"
	.tkinfo
        /*0018*/ 	.word	0x00000002
        /*0030*/ 	.string	""
        /*0030*/ 	.string	"ptxas"
        /*0030*/ 	.string	"Cuda compilation tools, release 13.0, V13.0.88"
        /*0030*/ 	.string	"Build cuda_13.0.r13.0/compiler.36424714_0"
        /*0030*/ 	.string	"-arch sm_100 -m 64 "



//--------------------- .note.nv.cuinfo           --------------------------
	.section	.note.nv.cuinfo,"",@"SHT_NOTE"
	.sectionflags	@"SHF_NOTE_NV_CUINFO"
        /*0018*/ 	.short	0x0002
        /*001a*/ 	.short	0x0064
        /*001c*/ 	.short	0x0082
	.zero		2


//--------------------- .nv.info                  --------------------------
	.section	.nv.info,"",@"SHT_CUDA_INFO"
	.align	4


	//----- nvinfo : EIATTR_REGCOUNT
	.align		4
        /*0000*/ 	.byte	0x04, 0x2f
        /*0002*/ 	.short	(.L_10 - .L_9)
	.align		4
.L_9:
        /*0004*/ 	.word	index@(_Z7initRNGP17curandStateXORWOWj)
        /*0008*/ 	.word	0x0000001f


	//----- nvinfo : EIATTR_FRAME_SIZE
	.align		4
.L_10:
        /*000c*/ 	.byte	0x04, 0x11
        /*000e*/ 	.short	(.L_12 - .L_11)
	.align		4
.L_11:
        /*0010*/ 	.word	index@(_Z7initRNGP17curandStateXORWOWj)
        /*0014*/ 	.word	0x00000000


	//----- nvinfo : EIATTR_REGCOUNT
	.align		4
.L_12:
        /*0018*/ 	.byte	0x04, 0x2f
        /*001a*/ 	.short	(.L_14 - .L_13)
	.align		4
.L_13:
        /*001c*/ 	.word	index@(_Z24dev_measure_cycle_kernel12measure_planPcP17curandStateXORWOWP6avg_trPf)
        /*0020*/ 	.word	0x00000019


	//----- nvinfo : EIATTR_FRAME_SIZE
	.align		4
.L_14:
        /*0024*/ 	.byte	0x04, 0x11
        /*0026*/ 	.short	(.L_16 - .L_15)
	.align		4
.L_15:
        /*0028*/ 	.word	index@($__internal_0_$__cuda_sm3x_div_rn_noftz_f32_slowpath)
        /*002c*/ 	.word	0x00000000


	//----- nvinfo : EIATTR_FRAME_SIZE
	.align		4
.L_16:
        /*0030*/ 	.byte	0x04, 0x11
        /*0032*/ 	.short	(.L_18 - .L_17)
	.align		4
.L_17:
        /*0034*/ 	.word	index@(_Z24dev_measure_cycle_kernel12measure_planPcP17curandStateXORWOWP6avg_trPf)
        /*0038*/ 	.word	0x00000000


	//----- nvinfo : EIATTR_MIN_STACK_SIZE
	.align		4
.L_18:
        /*003c*/ 	.byte	0x04, 0x12
        /*003e*/ 	.short	(.L_20 - .L_19)
	.align		4
.L_19:
        /*0040*/ 	.word	index@(_Z24dev_measure_cycle_kernel12measure_planPcP17curandStateXORWOWP6avg_trPf)
        /*0044*/ 	.word	0x00000000


	//----- nvinfo : EIATTR_MIN_STACK_SIZE
	.align		4
.L_20:
        /*0048*/ 	.byte	0x04, 0x12
        /*004a*/ 	.short	(.L_22 - .L_21)
	.align		4
.L_21:
        /*004c*/ 	.word	index@(_Z7initRNGP17curandStateXORWOWj)
        /*0050*/ 	.word	0x00000000
.L_22:


//--------------------- .nv.compat                --------------------------
	.section	.nv.compat,"",@"SHT_CUDA_COMPAT_INFO"
	.align	4
        /*0000*/ 	.byte	0x02, 0x09, 0x00, 0x00, 0x02, 0x02, 0x01, 0x00, 0x02, 0x05, 0x05, 0x00, 0x03, 0x07, 0x01, 0x01
        /*0010*/ 	.byte	0x02, 0x03, 0x00, 0x00, 0x02, 0x06, 0x01, 0x00, 0x04, 0x0b, 0x08, 0x00, 0x01, 0x00, 0x00, 0x00
        /*0020*/ 	.byte	0x00, 0x00, 0x00, 0x00


//--------------------- .nv.info._Z24dev_measure_cycle_kernel12measure_planPcP17curandStateXORWOWP6avg_trPf --------------------------
	.section	.nv.info._Z24dev_measure_cycle_kernel12measure_planPcP17curandStateXORWOWP6avg_trPf,"",@"SHT_CUDA_INFO"
	.sectionflags	@""
	.align	4


	//----- nvinfo : EIATTR_CUDA_API_VERSION
	.align		4
        /*0000*/ 	.byte	0x04, 0x37
        /*0002*/ 	.short	(.L_24 - .L_23)
.L_23:
        /*0004*/ 	.word	0x00000082


	//----- nvinfo : EIATTR_KPARAM_INFO
	.align		4
.L_24:
        /*0008*/ 	.byte	0x04, 0x17
        /*000a*/ 	.short	(.L_26 - .L_25)
.L_25:
        /*000c*/ 	.word	0x00000000
        /*0010*/ 	.short	0x0004
        /*0012*/ 	.short	0x0028
        /*0014*/ 	.byte	0x00, 0xf5, 0x21, 0x00


	//----- nvinfo : EIATTR_KPARAM_INFO
	.align		4
.L_26:
        /*0018*/ 	.byte	0x04, 0x17
        /*001a*/ 	.short	(.L_28 - .L_27)
.L_27:
        /*001c*/ 	.word	0x00000000
        /*0020*/ 	.short	0x0003
        /*0022*/ 	.short	0x0020
        /*0024*/ 	.byte	0x00, 0xf5, 0x21, 0x00


	//----- nvinfo : EIATTR_KPARAM_INFO
	.align		4
.L_28:
        /*0028*/ 	.byte	0x04, 0x17
        /*002a*/ 	.short	(.L_30 - .L_29)
.L_29:
        /*002c*/ 	.word	0x00000000
        /*0030*/ 	.short	0x0002
        /*0032*/ 	.short	0x0018
        /*0034*/ 	.byte	0x00, 0xf5, 0x21, 0x00


	//----- nvinfo : EIATTR_KPARAM_INFO
	.align		4
.L_30:
        /*0038*/ 	.byte	0x04, 0x17
        /*003a*/ 	.short	(.L_32 - .L_31)
.L_31:
        /*003c*/ 	.word	0x00000000
        /*0040*/ 	.short	0x0001
        /*0042*/ 	.short	0x0010
        /*0044*/ 	.byte	0x00, 0xf5, 0x21, 0x00


	//----- nvinfo : EIATTR_KPARAM_INFO
	.align		4
.L_32:
        /*0048*/ 	.byte	0x04, 0x17
        /*004a*/ 	.short	(.L_34 - .L_33)
.L_33:
        /*004c*/ 	.word	0x00000000
        /*0050*/ 	.short	0x0000
        /*0052*/ 	.short	0x0000
        /*0054*/ 	.byte	0x00, 0xf0, 0x41, 0x00


	//----- nvinfo : EIATTR_SPARSE_MMA_MASK
	.align		4
.L_34:
        /*0058*/ 	.byte	0x03, 0x50
        /*005a*/ 	.short	0x0000


	//----- nvinfo : EIATTR_MAXREG_COUNT
	.align		4
        /*005c*/ 	.byte	0x03, 0x1b
        /*005e*/ 	.short	0x00ff


	//----- nvinfo : EIATTR_NUM_BARRIERS
	.align		4
        /*0060*/ 	.byte	0x02, 0x4c
        /*0062*/ 	.byte	0x01
	.zero		1


	//----- nvinfo : EIATTR_MERCURY_ISA_VERSION
	.align		4
        /*0064*/ 	.byte	0x03, 0x5f
        /*0066*/ 	.short	0x0101


	//----- nvinfo : EIATTR_VRC_CTA_INIT_COUNT
	.align		4
        /*0068*/ 	.byte	0x02, 0x4a
	.zero		1
	.zero		1


	//----- nvinfo : EIATTR_EXIT_INSTR_OFFSETS
	.align		4
        /*006c*/ 	.byte	0x04, 0x1c
        /*006e*/ 	.short	(.L_36 - .L_35)


	//   ....[0]....
.L_35:
        /*0070*/ 	.word	0x00000a40


	//   ....[1]....
        /*0074*/ 	.word	0x000017f0


	//----- nvinfo : EIATTR_CRS_STACK_SIZE
	.align		4
.L_36:
        /*0078*/ 	.byte	0x04, 0x1e
        /*007a*/ 	.short	(.L_38 - .L_37)
.L_37:
        /*007c*/ 	.word	0x00000000


	//----- nvinfo : EIATTR_CBANK_PARAM_SIZE
	.align		4
.L_38:
        /*0080*/ 	.byte	0x03, 0x19
        /*0082*/ 	.short	0x0030


	//----- nvinfo : EIATTR_PARAM_CBANK
	.align		4
        /*0084*/ 	.byte	0x04, 0x0a
        /*0086*/ 	.short	(.L_40 - .L_39)
	.align		4
.L_39:
        /*0088*/ 	.word	index@(.nv.constant0._Z24dev_measure_cycle_kernel12measure_planPcP17curandStateXORWOWP6avg_trPf)
        /*008c*/ 	.short	0x0380
        /*008e*/ 	.short	0x0030


	//----- nvinfo : EIATTR_SW_WAR
	.align		4
.L_40:
        /*0090*/ 	.byte	0x04, 0x36
        /*0092*/ 	.short	(.L_42 - .L_41)
.L_41:
        /*0094*/ 	.word	0x00000008
.L_42:


//--------------------- .nv.info._Z7initRNGP17curandStateXORWOWj --------------------------
	.section	.nv.info._Z7initRNGP17curandStateXORWOWj,"",@"SHT_CUDA_INFO"
	.sectionflags	@""
	.align	4


	//----- nvinfo : EIATTR_CUDA_API_VERSION
	.align		4
        /*0000*/ 	.byte	0x04, 0x37
        /*0002*/ 	.short	(.L_44 - .L_43)
.L_43:
        /*0004*/ 	.word	0x00000082


	//----- nvinfo : EIATTR_KPARAM_INFO
	.align		4
.L_44:
        /*0008*/ 	.byte	0x04, 0x17
        /*000a*/ 	.short	(.L_46 - .L_45)
.L_45:
        /*000c*/ 	.word	0x00000000
        /*0010*/ 	.short	0x0001
        /*0012*/ 	.short	0x0008
        /*0014*/ 	.byte	0x00, 0xf0, 0x11, 0x00


	//----- nvinfo : EIATTR_KPARAM_INFO
	.align		4
.L_46:
        /*0018*/ 	.byte	0x04, 0x17
        /*001a*/ 	.short	(.L_48 - .L_47)
.L_47:
        /*001c*/ 	.word	0x00000000
        /*0020*/ 	.short	0x0000
        /*0022*/ 	.short	0x0000
        /*0024*/ 	.byte	0x00, 0xf5, 0x21, 0x00


	//----- nvinfo : EIATTR_SPARSE_MMA_MASK
	.align		4
.L_48:
        /*0028*/ 	.byte	0x03, 0x50
        /*002a*/ 	.short	0x0000


	//----- nvinfo : EIATTR_MAXREG_COUNT
	.align		4
        /*002c*/ 	.byte	0x03, 0x1b
        /*002e*/ 	.short	0x00ff


	//----- nvinfo : EIATTR_MERCURY_ISA_VERSION
	.align		4
        /*0030*/ 	.byte	0x03, 0x5f
        /*0032*/ 	.short	0x0101


	//----- nvinfo : EIATTR_VRC_CTA_INIT_COUNT
	.align		4
        /*0034*/ 	.byte	0x02, 0x4a
	.zero		1
	.zero		1


	//----- nvinfo : EIATTR_EXIT_INSTR_OFFSETS
	.align		4
        /*0038*/ 	.byte	0x04, 0x1c
        /*003a*/ 	.short	(.L_50 - .L_49)


	//   ....[0]....
.L_49:
        /*003c*/ 	.word	0x00000ea0


	//----- nvinfo : EIATTR_CRS_STACK_SIZE
	.align		4
.L_50:
        /*0040*/ 	.byte	0x04, 0x1e
        /*0042*/ 	.short	(.L_52 - .L_51)
.L_51:
        /*0044*/ 	.word	0x00000000


	//----- nvinfo : EIATTR_CBANK_PARAM_SIZE
	.align		4
.L_52:
        /*0048*/ 	.byte	0x03, 0x19
        /*004a*/ 	.short	0x000c


	//----- nvinfo : EIATTR_PARAM_CBANK
	.align		4
        /*004c*/ 	.byte	0x04, 0x0a
        /*004e*/ 	.short	(.L_54 - .L_53)
	.align		4
.L_53:
        /*0050*/ 	.word	index@(.nv.constant0._Z7initRNGP17curandStateXORWOWj)
        /*0054*/ 	.short	0x0380
        /*0056*/ 	.short	0x000c


	//----- nvinfo : EIATTR_SW_WAR
	.align		4
.L_54:
        /*0058*/ 	.byte	0x04, 0x36
        /*005a*/ 	.short	(.L_56 - .L_55)
.L_55:
        /*005c*/ 	.word	0x00000008
.L_56:


//--------------------- .nv.callgraph             --------------------------
	.section	.nv.callgraph,"",@"SHT_CUDA_CALLGRAPH"
	.align	4
	.sectionentsize	8
	.align		4
        /*0000*/ 	.word	0x00000000
	.align		4
        /*0004*/ 	.word	0xffffffff
	.align		4
        /*0008*/ 	.word	0x00000000
	.align		4
        /*000c*/ 	.word	0xfffffffe
	.align		4
        /*0010*/ 	.word	0x00000000
	.align		4
        /*0014*/ 	.word	0xfffffffd
	.align		4
        /*0018*/ 	.word	0x00000000
	.align		4
        /*001c*/ 	.word	0xfffffffc


//--------------------- .nv.constant4             --------------------------
	.section	.nv.constant4,"a",@progbits
	.align	8
	.align		8
.nv.constant4:
        /*0000*/ 	.dword	precalc_xorwow_matrix
	.align		8
        /*0008*/ 	.dword	precalc_xorwow_offset_matrix
	.align		8
        /*0010*/ 	.dword	mrg32k3aM1
	.align		8
        /*0018*/ 	.dword	mrg32k3aM2
	.align		8
        /*0020*/ 	.dword	mrg32k3aM1SubSeq
	.align		8
        /*0028*/ 	.dword	mrg32k3aM2SubSeq
	.align		8
        /*0030*/ 	.dword	mrg32k3aM1Seq
	.align		8
        /*0038*/ 	.dword	mrg32k3aM2Seq


//--------------------- .nv.constant3             --------------------------
	.section	.nv.constant3,"a",@progbits
	.align	8
.nv.constant3:
	.type		__cr_lgamma_table,@object
	.size		__cr_lgamma_table,(.L_8 - __cr_lgamma_table)
__cr_lgamma_table:
        /*0000*/ 	.byte	0x00, 0x00, 0x00, 0x00, 0x00, 0x00, 0x00, 0x00, 0x00, 0x00, 0x00, 0x00, 0x00, 0x00, 0x00, 0x00
        /*0010*/ 	.byte	0xef, 0x39, 0xfa, 0xfe, 0x42, 0x2e, 0xe6, 0x3f, 0x02, 0x20, 0x2a, 0xfa, 0x0b, 0xab, 0xfc, 0x3f
        /*0020*/ 	.byte	0xf9, 0x2c, 0x92, 0x7c, 0xa7, 0x6c, 0x09, 0x40, 0xc9, 0x79, 0x44, 0x3c, 0x64, 0x26, 0x13, 0x40
        /*0030*/ 	.byte	0xca, 0x01, 0xcf, 0x3a, 0x27, 0x51, 0x1a, 0x40, 0x30, 0xcc, 0x2d, 0xf3, 0xe1, 0x0c, 0x21, 0x40
        /*0040*/ 	.byte	0x0d, 0xb7, 0xfc, 0x82, 0x8e, 0x35, 0x25, 0x40
.L_8:


//--------------------- .text._Z24dev_measure_cycle_kernel12measure_planPcP17curandStateXORWOWP6avg_trPf --------------------------
	.section	.text._Z24dev_measure_cycle_kernel12measure_planPcP17curandStateXORWOWP6avg_trPf,"ax",@progbits
	.align	128
        .global         _Z24dev_measure_cycle_kernel12measure_planPcP17curandStateXORWOWP6avg_trPf
        .type           _Z24dev_measure_cycle_kernel12measure_planPcP17curandStateXORWOWP6avg_trPf,@function
        .size           _Z24dev_measure_cycle_kernel12measure_planPcP17curandStateXORWOWP6avg_trPf,(.L_x_44 - _Z24dev_measure_cycle_kernel12measure_planPcP17curandStateXORWOWP6avg_trPf)
        .other          _Z24dev_measure_cycle_kernel12measure_planPcP17curandStateXORWOWP6avg_trPf,@"STO_CUDA_ENTRY STV_DEFAULT"
_Z24dev_measure_cycle_kernel12measure_planPcP17curandStateXORWOWP6avg_trPf:
.text._Z24dev_measure_cycle_kernel12measure_planPcP17curandStateXORWOWP6avg_trPf:
[----:B------:R-:W-:Y:S01]  /*0000*/  LDC R1, c[0x0][0x37c] ;  /* 0x0000df00ff017b82 */ /* 0x000fe20000000800 */
[----:B------:R-:W0:Y:S01]  /*0010*/  LDCU UR4, c[0x0][0x388] ;  /* 0x00007100ff0477ac */ /* 0x000e220008000800 */
[----:B------:R-:W-:Y:S01]  /*0020*/  IMAD.MOV.U32 R6, RZ, RZ, RZ ;  /* 0x000000ffff067224 */ /* 0x000fe200078e00ff */
[----:B------:R-:W1:Y:S01]  /*0030*/  LDCU.64 UR6, c[0x0][0x358] ;  /* 0x00006b00ff0677ac */ /* 0x000e620008000a00 */
[----:B0-----:R-:W-:-:S09]  /*0040*/  UISETP.GE.AND UP0, UPT, UR4, 0x1, UPT ;  /* 0x000000010400788c */ /* 0x001fd2000bf06270 */
[----:B-1----:R-:W-:Y:S05]  /*0050*/  BRA.U !UP0, `(.L_x_0) ;  /* 0x0000000908707547 */ /* 0x002fea000b800000 */
[----:B------:R-:W0:Y:S01]  /*0060*/  S2R R5, SR_TID.X ;  /* 0x0000000000057919 */ /* 0x000e220000002100 */
[----:B------:R-:W1:Y:S01]  /*0070*/  LDC.64 R8, c[0x0][0x398] ;  /* 0x0000e600ff087b82 */ /* 0x000e620000000a00 */
[----:B------:R-:W2:Y:S01]  /*0080*/  LDCU.64 UR8, c[0x0][0x390] ;  /* 0x00007200ff0877ac */ /* 0x000ea20008000a00 */
[----:B------:R-:W-:Y:S01]  /*0090*/  UIADD3 UR4, UPT, UPT, -UR4, URZ, URZ ;  /* 0x000000ff04047290 */ /* 0x000fe2000fffe1ff */
[C---:B0-----:R-:W-:Y:S01]  /*00a0*/  LOP3.LUT R0, R5.reuse, 0xffff, RZ, 0xc0, !PT ;  /* 0x0000ffff05007812 */ /* 0x041fe200078ec0ff */
[----:B-1----:R-:W-:-:S04]  /*00b0*/  IMAD.WIDE.U32 R8, R5, 0x30, R8 ;  /* 0x0000003005087825 */ /* 0x002fc800078e0008 */
[----:B------:R-:W-:-:S05]  /*00c0*/  IMAD R0, R0, 0x14b, RZ ;  /* 0x0000014b00007824 */ /* 0x000fca00078e02ff */
[----:B------:R-:W-:-:S04]  /*00d0*/  SHF.R.U32.HI R0, RZ, 0x10, R0 ;  /* 0x00000010ff007819 */ /* 0x000fc80000011600 */
[C---:B------:R-:W-:Y:S01]  /*00e0*/  PRMT R2, R0.reuse, 0x9910, RZ ;  /* 0x0000991000027816 */ /* 0x040fe200000000ff */
[----:B------:R-:W-:-:S04]  /*00f0*/  VIADD R0, R0, 0x1 ;  /* 0x0000000100007836 */ /* 0x000fc80000000000 */
[----:B------:R-:W-:Y:S01]  /*0100*/  IMAD R2, R2, 0xc6, RZ ;  /* 0x000000c602027824 */ /* 0x000fe200078e02ff */
[----:B------:R-:W-:-:S03]  /*0110*/  LOP3.LUT R0, R0, 0xffff, RZ, 0xc0, !PT ;  /* 0x0000ffff00007812 */ /* 0x000fc600078ec0ff */
[----:B------:R-:W-:Y:S02]  /*0120*/  IMAD.MOV R2, RZ, RZ, -R2 ;  /* 0x000000ffff027224 */ /* 0x000fe400078e0a02 */
[----:B------:R-:W-:-:S03]  /*0130*/  IMAD R12, R0, 0xc8, RZ ;  /* 0x000000c8000c7824 */ /* 0x000fc600078e02ff */
[----:B------:R-:W-:-:S05]  /*0140*/  PRMT R2, R2, 0x7710, RZ ;  /* 0x0000771002027816 */ /* 0x000fca00000000ff */
[----:B------:R-:W-:-:S05]  /*0150*/  IMAD.IADD R2, R2, 0x1, R5 ;  /* 0x0000000102027824 */ /* 0x000fca00078e0205 */
[----:B------:R-:W-:-:S05]  /*0160*/  LOP3.LUT R3, R2, 0xffff, RZ, 0xc0, !PT ;  /* 0x0000ffff02037812 */ /* 0x000fca00078ec0ff */
[C---:B------:R-:W-:Y:S01]  /*0170*/  IMAD.IADD R6, R3.reuse, 0x1, R12 ;  /* 0x0000000103067824 */ /* 0x040fe200078e020c */
[----:B--2---:R-:W-:Y:S01]  /*0180*/  IADD3 R12, P0, P1, R12, UR8, R3 ;  /* 0x000000080c0c7c10 */ /* 0x004fe2000f91e003 */
[----:B------:R-:W-:-:S03]  /*0190*/  IMAD.IADD R10, R3, 0x1, -R0 ;  /* 0x00000001030a7824 */ /* 0x000fc600078e0a00 */
[----:B------:R-:W-:Y:S02]  /*01a0*/  IADD3 R6, P2, PT, R6, UR8, RZ ;  /* 0x0000000806067c10 */ /* 0x000fe4000ff5e0ff */
[----:B------:R-:W-:Y:S02]  /*01b0*/  IADD3.X R13, PT, PT, RZ, UR9, RZ, P0, P1 ;  /* 0x00000009ff0d7c10 */ /* 0x000fe400087e24ff */
[----:B------:R-:W-:Y:S01]  /*01c0*/  LOP3.LUT R10, R10, 0x1, RZ, 0xc0, !PT ;  /* 0x000000010a0a7812 */ /* 0x000fe200078ec0ff */
[----:B------:R-:W-:-:S08]  /*01d0*/  IMAD.X R7, RZ, RZ, UR9, P2 ;  /* 0x00000009ff077e24 */ /* 0x000fd000090e06ff */
.L_x_9:
[----:B------:R-:W-:Y:S01]  /*01e0*/  ISETP.NE.AND P0, PT, R10, RZ, PT ;  /* 0x000000ff0a00720c */ /* 0x000fe20003f05270 */
[----:B------:R-:W-:-:S12]  /*01f0*/  BSSY.RECONVERGENT B0, `(.L_x_1) ;  /* 0x000003d000007945 */ /* 0x000fd80003800200 */
[----:B01----:R-:W-:Y:S05]  /*0200*/  @!P0 BRA `(.L_x_2) ;  /* 0x0000000000ec8947 */ /* 0x003fea0003800000 */
[----:B------:R-:W2:Y:S04]  /*0210*/  LDG.E.U8 R11, desc[UR6][R12.64+0x1] ;  /* 0x000001060c0b7981 */ /* 0x000ea8000c1e1100 */
[----:B------:R-:W2:Y:S04]  /*0220*/  LDG.E.U8 R2, desc[UR6][R6.64] ;  /* 0x0000000606027981 */ /* 0x000ea8000c1e1100 */
[----:B------:R-:W3:Y:S04]  /*0230*/  LDG.E.U8 R0, desc[UR6][R12.64+0x2] ;  /* 0x000002060c007981 */ /* 0x000ee8000c1e1100 */
[----:B------:R-:W4:Y:S04]  /*0240*/  LDG.E.U8 R4, desc[UR6][R12.64+0xc9] ;  /* 0x0000c9060c047981 */ /* 0x000f28000c1e1100 */
[----:B------:R-:W5:Y:S01]  /*0250*/  LDG.E.U8 R14, desc[UR6][R12.64+-0xc7] ;  /* 0xffff39060c0e7981 */ /* 0x000f62000c1e1100 */
[----:B------:R-:W-:Y:S01]  /*0260*/  BSSY.RECONVERGENT B1, `(.L_x_3) ;  /* 0x000001b000017945 */ /* 0x000fe20003800200 */
[----:B--2---:R-:W-:-:S02]  /*0270*/  LOP3.LUT R2, R2, R11, RZ, 0x3c, !PT ;  /* 0x0000000b02027212 */ /* 0x004fc400078e3cff */
[-C--:B---3--:R-:W-:Y:S02]  /*0280*/  LOP3.LUT R0, R0, R11.reuse, RZ, 0x3c, !PT ;  /* 0x0000000b00007212 */ /* 0x088fe400078e3cff */
[-C--:B----4-:R-:W-:Y:S02]  /*0290*/  LOP3.LUT R4, R4, R11.reuse, RZ, 0x3c, !PT ;  /* 0x0000000b04047212 */ /* 0x090fe400078e3cff */
[----:B------:R-:W-:Y:S02]  /*02a0*/  PRMT R3, R2, 0x8880, RZ ;  /* 0x0000888002037816 */ /* 0x000fe400000000ff */
[----:B-----5:R-:W-:Y:S02]  /*02b0*/  LOP3.LUT R14, R14, R11, RZ, 0x3c, !PT ;  /* 0x0000000b0e0e7212 */ /* 0x020fe400078e3cff */
[----:B------:R-:W-:Y:S02]  /*02c0*/  PRMT R0, R0, 0x8880, RZ ;  /* 0x0000888000007816 */ /* 0x000fe400000000ff */
[----:B------:R-:W-:-:S02]  /*02d0*/  PRMT R2, R4, 0x8880, RZ ;  /* 0x0000888004027816 */ /* 0x000fc400000000ff */
[----:B------:R-:W-:Y:S02]  /*02e0*/  PRMT R5, R14, 0x8880, RZ ;  /* 0x000088800e057816 */ /* 0x000fe400000000ff */
[----:B------:R-:W-:Y:S01]  /*02f0*/  IADD3 R0, PT, PT, R2, R3, R0 ;  /* 0x0000000302007210 */ /* 0x000fe20007ffe000 */
[----:B------:R-:W-:-:S04]  /*0300*/  IMAD.MOV.U32 R3, RZ, RZ, -0x4 ;  /* 0xfffffffcff037424 */ /* 0x000fc800078e00ff */
[----:B------:R-:W-:Y:S02]  /*0310*/  IMAD.IADD R0, R0, 0x1, R5 ;  /* 0x0000000100007824 */ /* 0x000fe400078e0205 */
[----:B------:R-:W-:Y:S02]  /*0320*/  HFMA2 R2, -RZ, RZ, 2.375, 0 ;  /* 0x40c00000ff027431 */ /* 0x000fe400000001ff */
[----:B------:R-:W-:Y:S02]  /*0330*/  IMAD R0, R0, R3, 0x8 ;  /* 0x0000000800007424 */ /* 0x000fe400078e0203 */
[----:B------:R-:W-:-:S03]  /*0340*/  IMAD.MOV.U32 R5, RZ, RZ, 0x3e2aaaab ;  /* 0x3e2aaaabff057424 */ /* 0x000fc600078e00ff */
[----:B------:R-:W-:Y:S01]  /*0350*/  I2FP.F32.S32 R0, R0 ;  /* 0x0000000000007245 */ /* 0x000fe20000201400 */
[----:B------:R-:W-:-:S03]  /*0360*/  FFMA R2, -R5, R2, 1 ;  /* 0x3f80000005027423 */ /* 0x000fc60000000102 */
[----:B------:R-:W0:Y:S01]  /*0370*/  FCHK P0, R0, -6 ;  /* 0xc0c0000000007902 */ /* 0x000e220000000000 */
[----:B------:R-:W-:-:S04]  /*0380*/  FFMA R3, R2, -R5, -0.16666667163372039795 ;  /* 0xbe2aaaab02037423 */ /* 0x000fc80000000805 */
[----:B------:R-:W-:-:S04]  /*0390*/  FFMA R2, R0, R3, RZ ;  /* 0x0000000300027223 */ /* 0x000fc800000000ff */
[----:B------:R-:W-:-:S04]  /*03a0*/  FFMA R4, R2, 6, R0 ;  /* 0x40c0000002047823 */ /* 0x000fc80000000000 */
[----:B------:R-:W-:Y:S01]  /*03b0*/  FFMA R4, R3, R4, R2 ;  /* 0x0000000403047223 */ /* 0x000fe20000000002 */
[----:B0-----:R-:W-:Y:S06]  /*03c0*/  @!P0 BRA `(.L_x_4) ;  /* 0x0000000000108947 */ /* 0x001fec0003800000 */
[----:B------:R-:W-:Y:S01]  /*03d0*/  IMAD.MOV.U32 R3, RZ, RZ, -0x3f400000 ;  /* 0xc0c00000ff037424 */ /* 0x000fe200078e00ff */
[----:B------:R-:W-:-:S07]  /*03e0*/  MOV R2, 0x400 ;  /* 0x0000040000027802 */ /* 0x000fce0000000f00 */
[----:B------:R-:W-:Y:S05]  /*03f0*/  CALL.REL.NOINC `($__internal_0_$__cuda_sm3x_div_rn_noftz_f32_slowpath) ;  /* 0x0000001400007944 */ /* 0x000fea0003c00000 */
[----:B------:R-:W-:-:S07]  /*0400*/  IMAD.MOV.U32 R4, RZ, RZ, R0 ;  /* 0x000000ffff047224 */ /* 0x000fce00078e0000 */
.L_x_4:
[----:B------:R-:W-:Y:S05]  /*0410*/  BSYNC.RECONVERGENT B1 ;  /* 0x0000000000017941 */ /* 0x000fea0003800200 */
.L_x_3:
[----:B------:R-:W2:Y:S04]  /*0420*/  LDG.E.64 R2, desc[UR6][R8.64] ;  /* 0x0000000608027981 */ /* 0x000ea8000c1e1b00 */
[----:B------:R-:W3:Y:S01]  /*0430*/  LDG.E R14, desc[UR6][R8.64+0x14] ;  /* 0x00001406080e7981 */ /* 0x000ee2000c1e1900 */
[----:B------:R-:W-:Y:S02]  /*0440*/  IMAD.MOV.U32 R5, RZ, RZ, 0x3bbb989d ;  /* 0x3bbb989dff057424 */ /* 0x000fe400078e00ff */
[----:B------:R-:W-:Y:S02]  /*0450*/  IMAD.MOV.U32 R15, RZ, RZ, 0x437c0000 ;  /* 0x437c0000ff0f7424 */ /* 0x000fe400078e00ff */
[----:B------:R-:W-:-:S04]  /*0460*/  FFMA.SAT R0, R4, R5, 0.5 ;  /* 0x3f00000004007423 */ /* 0x000fc80000002005 */
[----:B------:R-:W-:-:S04]  /*0470*/  FFMA.RM R0, R0, R15, 12582913 ;  /* 0x4b40000100007423 */ /* 0x000fc8000000400f */
[C---:B------:R-:W-:Y:S01]  /*0480*/  FADD R5, R0.reuse, -12583039 ;  /* 0xcb40007f00057421 */ /* 0x040fe20000000000 */
[----:B------:R-:W-:-:S03]  /*0490*/  IMAD.SHL.U32 R0, R0, 0x800000, RZ ;  /* 0x0080000000007824 */ /* 0x000fc600078e00ff */
[----:B------:R-:W-:-:S04]  /*04a0*/  FFMA R5, R4, 1.4426950216293334961, -R5 ;  /* 0x3fb8aa3b04057823 */ /* 0x000fc80000000805 */
[----:B------:R-:W-:-:S06]  /*04b0*/  FFMA R5, R4, 1.925963033500011079e-08, R5 ;  /* 0x32a5706004057823 */ /* 0x000fcc0000000005 */
[----:B------:R-:W0:Y:S02]  /*04c0*/  MUFU.EX2 R5, R5 ;  /* 0x0000000500057308 */ /* 0x000e240000000800 */
[----:B0-----:R-:W-:Y:S01]  /*04d0*/  FMUL R0, R0, R5 ;  /* 0x0000000500007220 */ /* 0x001fe20000400000 */
[----:B--2---:R-:W-:-:S04]  /*04e0*/  SHF.R.U32.HI R16, RZ, 0x2, R3 ;  /* 0x00000002ff107819 */ /* 0x004fc80000011603 */
[----:B------:R-:W-:Y:S01]  /*04f0*/  LOP3.LUT R16, R16, R3, RZ, 0x3c, !PT ;  /* 0x0000000310107212 */ /* 0x000fe200078e3cff */
[----:B---3--:R-:W-:-:S04]  /*0500*/  IMAD.SHL.U32 R3, R14, 0x10, RZ ;  /* 0x000000100e037824 */ /* 0x008fc800078e00ff */
[----:B------:R-:W-:-:S05]  /*0510*/  IMAD.SHL.U32 R4, R16, 0x2, RZ ;  /* 0x0000000210047824 */ /* 0x000fca00078e00ff */
[----:B------:R-:W-:-:S04]  /*0520*/  LOP3.LUT R3, R14, R3, R4, 0x96, !PT ;  /* 0x000000030e037212 */ /* 0x000fc800078e9604 */
[----:B------:R-:W-:-:S04]  /*0530*/  LOP3.LUT R3, R3, R16, RZ, 0x3c, !PT ;  /* 0x0000001003037212 */ /* 0x000fc800078e3cff */
[----:B------:R-:W-:Y:S01]  /*0540*/  IADD3 R2, PT, PT, R2, 0x587c5, R3 ;  /* 0x000587c502027810 */ /* 0x000fe20007ffe003 */
[----:B------:R-:W-:-:S03]  /*0550*/  IMAD.MOV.U32 R3, RZ, RZ, 0x2f800000 ;  /* 0x2f800000ff037424 */ /* 0x000fc600078e00ff */
[----:B------:R-:W-:-:S05]  /*0560*/  I2FP.F32.U32 R2, R2 ;  /* 0x0000000200027245 */ /* 0x000fca0000201000 */
[----:B------:R-:W-:-:S05]  /*0570*/  FFMA R3, R2, R3, 1.1641532182693481445e-10 ;  /* 0x2f00000002037423 */ /* 0x000fca0000000003 */
[----:B------:R-:W-:-:S13]  /*0580*/  FSETP.GEU.AND P0, PT, R3, R0, PT ;  /* 0x000000000300720b */ /* 0x000fda0003f0e000 */
[----:B------:R-:W-:-:S04]  /*0590*/  @!P0 ISETP.NE.AND P1, PT, R11, RZ, PT ;  /* 0x000000ff0b00820c */ /* 0x000fc80003f25270 */
[----:B------:R-:W-:-:S05]  /*05a0*/  @!P0 SEL R3, RZ, 0x1, P1 ;  /* 0x00000001ff038807 */ /* 0x000fca0000800000 */
[----:B------:R0:W-:Y:S04]  /*05b0*/  @!P0 STG.E.U8 desc[UR6][R12.64+0x1], R3 ;  /* 0x000001030c008986 */ /* 0x0001e8000c101106 */
.L_x_2:
[----:B------:R-:W-:Y:S05]  /*05c0*/  BSYNC.RECONVERGENT B0 ;  /* 0x0000000000007941 */ /* 0x000fea0003800200 */
.L_x_1:
[----:B------:R-:W-:Y:S01]  /*05d0*/  BAR.SYNC.DEFER_BLOCKING 0x0 ;  /* 0x0000000000007b1d */ /* 0x000fe20000010000 */
[----:B------:R-:W-:-:S05]  /*05e0*/  ISETP.NE.AND P0, PT, R10, RZ, PT ;  /* 0x000000ff0a00720c */ /* 0x000fca0003f05270 */
[----:B------:R-:W-:Y:S08]  /*05f0*/  BSSY.RECONVERGENT B0, `(.L_x_5) ;  /* 0x000003d000007945 */ /* 0x000ff00003800200 */
[----:B------:R-:W-:Y:S05]  /*0600*/  @P0 BRA `(.L_x_6) ;  /* 0x0000000000ec0947 */ /* 0x000fea0003800000 */
        /* <DEDUP_REMOVED lines=9> */
[----:B0-----:R-:W-:Y:S02]  /*06a0*/  PRMT R3, R2, 0x8880, RZ ;  /* 0x0000888002037816 */ /* 0x001fe400000000ff */
[----:B-----5:R-:W-:Y:S02]  /*06b0*/  LOP3.LUT R14, R14, R11, RZ, 0x3c, !PT ;  /* 0x0000000b0e0e7212 */ /* 0x020fe400078e3cff */
[----:B------:R-:W-:Y:S02]  /*06c0*/  PRMT R0, R0, 0x8880, RZ ;  /* 0x0000888000007816 */ /* 0x000fe400000000ff */
[----:B------:R-:W-:-:S02]  /*06d0*/  PRMT R2, R4, 0x8880, RZ ;  /* 0x0000888004027816 */ /* 0x000fc400000000ff */
[----:B------:R-:W-:Y:S02]  /*06e0*/  PRMT R5, R14, 0x8880, RZ ;  /* 0x000088800e057816 */ /* 0x000fe400000000ff */
[----:B------:R-:W-:Y:S01]  /*06f0*/  IADD3 R0, PT, PT, R2, R3, R0 ;  /* 0x0000000302007210 */ /* 0x000fe20007ffe000 */
[----:B------:R-:W-:-:S03]  /*0700*/  IMAD.MOV.U32 R3, RZ, RZ, -0x4 ;  /* 0xfffffffcff037424 */ /* 0x000fc600078e00ff */
[----:B------:R-:W-:-:S05]  /*0710*/  IADD3 R0, PT, PT, R0, R5, RZ ;  /* 0x0000000500007210 */ /* 0x000fca0007ffe0ff */
[----:B------:R-:W-:Y:S02]  /*0720*/  IMAD R0, R0, R3, 0x8 ;  /* 0x0000000800007424 */ /* 0x000fe400078e0203 */
[----:B------:R-:W-:Y:S02]  /*0730*/  IMAD.MOV.U32 R2, RZ, RZ, 0x3e2aaaab ;  /* 0x3e2aaaabff027424 */ /* 0x000fe400078e00ff */
[----:B------:R-:W-:Y:S01]  /*0740*/  IMAD.MOV.U32 R5, RZ, RZ, 0x40c00000 ;  /* 0x40c00000ff057424 */ /* 0x000fe200078e00ff */
[----:B------:R-:W-:-:S03]  /*0750*/  I2FP.F32.S32 R3, R0 ;  /* 0x0000000000037245 */ /* 0x000fc60000201400 */
[----:B------:R-:W-:Y:S01]  /*0760*/  FFMA R5, -R2, R5, 1 ;  /* 0x3f80000002057423 */ /* 0x000fe20000000105 */
[----:B------:R-:W0:Y:S03]  /*0770*/  FCHK P0, R3, -6 ;  /* 0xc0c0000003007902 */ /* 0x000e260000000000 */
[----:B------:R-:W-:-:S04]  /*0780*/  FFMA R0, R5, -R2, -0.16666667163372039795 ;  /* 0xbe2aaaab05007423 */ /* 0x000fc80000000802 */
[----:B------:R-:W-:-:S04]  /*0790*/  FFMA R2, R0, R3, RZ ;  /* 0x0000000300027223 */ /* 0x000fc800000000ff */
[----:B------:R-:W-:-:S04]  /*07a0*/  FFMA R5, R2, 6, R3 ;  /* 0x40c0000002057823 */ /* 0x000fc80000000003 */
[----:B------:R-:W-:Y:S01]  /*07b0*/  FFMA R0, R0, R5, R2 ;  /* 0x0000000500007223 */ /* 0x000fe20000000002 */
[----:B0-----:R-:W-:Y:S06]  /*07c0*/  @!P0 BRA `(.L_x_8) ;  /* 0x0000000000108947 */ /* 0x001fec0003800000 */
[----:B------:R-:W-:Y:S01]  /*07d0*/  IMAD.MOV.U32 R0, RZ, RZ, R3 ;  /* 0x000000ffff007224 */ /* 0x000fe200078e0003 */
[----:B------:R-:W-:Y:S01]  /*07e0*/  MOV R2, 0x810 ;  /* 0x0000081000027802 */ /* 0x000fe20000000f00 */
[----:B------:R-:W-:-:S07]  /*07f0*/  IMAD.MOV.U32 R3, RZ, RZ, -0x3f400000 ;  /* 0xc0c00000ff037424 */ /* 0x000fce00078e00ff */
[----:B------:R-:W-:Y:S05]  /*0800*/  CALL.REL.NOINC `($__internal_0_$__cuda_sm3x_div_rn_noftz_f32_slowpath) ;  /* 0x0000000c00fc7944 */ /* 0x000fea0003c00000 */
.L_x_8:
[----:B------:R-:W-:Y:S05]  /*0810*/  BSYNC.RECONVERGENT B1 ;  /* 0x0000000000017941 */ /* 0x000fea0003800200 */
.L_x_7:
[----:B------:R-:W2:Y:S04]  /*0820*/  LDG.E.64 R2, desc[UR6][R8.64] ;  /* 0x0000000608027981 */ /* 0x000ea8000c1e1b00 */
[----:B------:R-:W3:Y:S01]  /*0830*/  LDG.E R14, desc[UR6][R8.64+0x14] ;  /* 0x00001406080e7981 */ /* 0x000ee2000c1e1900 */
[----:B------:R-:W-:Y:S02]  /*0840*/  IMAD.MOV.U32 R5, RZ, RZ, 0x3bbb989d ;  /* 0x3bbb989dff057424 */ /* 0x000fe400078e00ff */
[----:B------:R-:W-:Y:S02]  /*0850*/  IMAD.MOV.U32 R15, RZ, RZ, 0x437c0000 ;  /* 0x437c0000ff0f7424 */ /* 0x000fe400078e00ff */
[----:B------:R-:W-:-:S04]  /*0860*/  FFMA.SAT R4, R0, R5, 0.5 ;  /* 0x3f00000000047423 */ /* 0x000fc80000002005 */
[----:B------:R-:W-:-:S04]  /*0870*/  FFMA.RM R4, R4, R15, 12582913 ;  /* 0x4b40000104047423 */ /* 0x000fc8000000400f */
[C---:B------:R-:W-:Y:S01]  /*0880*/  FADD R5, R4.reuse, -12583039 ;  /* 0xcb40007f04057421 */ /* 0x040fe20000000000 */
[----:B------:R-:W-:-:S03]  /*0890*/  SHF.L.U32 R4, R4, 0x17, RZ ;  /* 0x0000001704047819 */ /* 0x000fc600000006ff */
        /* <DEDUP_REMOVED lines=18> */
.L_x_6:
[----:B------:R-:W-:Y:S05]  /*09c0*/  BSYNC.RECONVERGENT B0 ;  /* 0x0000000000007941 */ /* 0x000fea0003800200 */
.L_x_5:
[----:B------:R-:W-:Y:S01]  /*09d0*/  BAR.SYNC.DEFER_BLOCKING 0x0 ;  /* 0x0000000000007b1d */ /* 0x000fe20000010000 */
[----:B------:R-:W-:-:S04]  /*09e0*/  UIADD3 UR4, UPT, UPT, UR4, 0x1, URZ ;  /* 0x0000000104047890 */ /* 0x000fc8000fffe0ff */
[----:B------:R-:W-:-:S09]  /*09f0*/  UISETP.NE.AND UP0, UPT, UR4, URZ, UPT ;  /* 0x000000ff0400728c */ /* 0x000fd2000bf05270 */
[----:B------:R-:W-:Y:S05]  /*0a00*/  BRA.U UP0, `(.L_x_9) ;  /* 0xfffffff500f47547 */ /* 0x000fea000b83ffff */
[----:B------:R-:W2:Y:S02]  /*0a10*/  LDC R6, c[0x0][0x388] ;  /* 0x0000e200ff067b82 */ /* 0x000ea40000000800 */
.L_x_0:
[----:B------:R-:W2:Y:S02]  /*0a20*/  LDCU UR4, c[0x0][0x384] ;  /* 0x00007080ff0477ac */ /* 0x000ea40008000800 */
[----:B--2---:R-:W-:-:S13]  /*0a30*/  ISETP.GE.AND P0, PT, R6, UR4, PT ;  /* 0x0000000406007c0c */ /* 0x004fda000bf06270 */
[----:B------:R-:W-:Y:S05]  /*0a40*/  @P0 EXIT ;  /* 0x000000000000094d */ /* 0x000fea0003800000 */
[----:B------:R-:W2:Y:S01]  /*0a50*/  S2R R7, SR_TID.X ;  /* 0x0000000000077919 */ /* 0x000ea20000002100 */
[----:B01----:R-:W0:Y:S01]  /*0a60*/  LDC.64 R12, c[0x0][0x398] ;  /* 0x0000e600ff0c7b82 */ /* 0x003e220000000a00 */
[----:B------:R-:W1:Y:S01]  /*0a70*/  LDCU.64 UR8, c[0x0][0x390] ;  /* 0x00007200ff0877ac */ /* 0x000e620008000a00 */
[----:B------:R-:W-:-:S06]  /*0a80*/  VIADD R9, R6, -UR4 ;  /* 0x8000000406097c36 */ /* 0x000fcc0008000000 */
[----:B------:R-:W3:Y:S01]  /*0a90*/  LDC R8, c[0x0][0x38c] ;  /* 0x0000e300ff087b82 */ /* 0x000ee20000000800 */
[C---:B--2---:R-:W-:Y:S01]  /*0aa0*/  LOP3.LUT R0, R7.reuse, 0xffff, RZ, 0xc0, !PT ;  /* 0x0000ffff07007812 */ /* 0x044fe200078ec0ff */
[----:B0-----:R-:W-:-:S04]  /*0ab0*/  IMAD.WIDE.U32 R12, R7, 0x30, R12 ;  /* 0x00000030070c7825 */ /* 0x001fc800078e000c */
        /* <DEDUP_REMOVED lines=12> */
[----:B-1----:R-:W-:Y:S01]  /*0b80*/  IADD3 R16, P0, P1, R16, UR8, R3 ;  /* 0x0000000810107c10 */ /* 0x002fe2000f91e003 */
[----:B------:R-:W-:-:S03]  /*0b90*/  IMAD.IADD R10, R3, 0x1, -R0 ;  /* 0x00000001030a7824 */ /* 0x000fc600078e0a00 */
[----:B------:R-:W-:Y:S02]  /*0ba0*/  IADD3 R14, P2, PT, R14, UR8, RZ ;  /* 0x000000080e0e7c10 */ /* 0x000fe4000ff5e0ff */
[----:B------:R-:W-:Y:S02]  /*0bb0*/  IADD3.X R17, PT, PT, RZ, UR9, RZ, P0, P1 ;  /* 0x00000009ff117c10 */ /* 0x000fe400087e24ff */
[----:B------:R-:W-:Y:S01]  /*0bc0*/  LOP3.LUT R10, R10, 0x1, RZ, 0xc0, !PT ;  /* 0x000000010a0a7812 */ /* 0x000fe200078ec0ff */
[----:B---3--:R-:W-:-:S08]  /*0bd0*/  IMAD.X R15, RZ, RZ, UR9, P2 ;  /* 0x00000009ff0f7e24 */ /* 0x008fd000090e06ff */
.L_x_22:
[----:B------:R-:W-:Y:S01]  /*0be0*/  ISETP.NE.AND P0, PT, R10, RZ, PT ;  /* 0x000000ff0a00720c */ /* 0x000fe20003f05270 */
[----:B------:R-:W-:Y:S01]  /*0bf0*/  VIADD R9, R9, 0x1 ;  /* 0x0000000109097836 */ /* 0x000fe20000000000 */
[----:B------:R-:W-:Y:S04]  /*0c00*/  BSSY.RECONVERGENT B0, `(.L_x_10) ;  /* 0x000003e000007945 */ /* 0x000fe80003800200 */
[----:B------:R-:W-:-:S07]  /*0c10*/  ISETP.NE.AND P2, PT, R9, RZ, PT ;  /* 0x000000ff0900720c */ /* 0x000fce0003f45270 */
[----:B0-2---:R-:W-:Y:S06]  /*0c20*/  @!P0 BRA `(.L_x_11) ;  /* 0x0000000000ec8947 */ /* 0x005fec0003800000 */
        /* <DEDUP_REMOVED lines=32> */
.L_x_13:
[----:B------:R-:W-:Y:S05]  /*0e30*/  BSYNC.RECONVERGENT B1 ;  /* 0x0000000000017941 */ /* 0x000fea0003800200 */
.L_x_12:
        /* <DEDUP_REMOVED lines=19> */
[----:B------:R-:W-:-:S03]  /*0f70*/  HFMA2 R3, -RZ, RZ, 0.1171875, 0 ;  /* 0x2f800000ff037431 */ /* 0x000fc600000001ff */
[----:B------:R-:W-:-:S05]  /*0f80*/  I2FP.F32.U32 R2, R2 ;  /* 0x0000000200027245 */ /* 0x000fca0000201000 */
[----:B------:R-:W-:-:S05]  /*0f90*/  FFMA R3, R2, R3, 1.1641532182693481445e-10 ;  /* 0x2f00000002037423 */ /* 0x000fca0000000003 */
[----:B------:R-:W-:-:S13]  /*0fa0*/  FSETP.GEU.AND P0, PT, R3, R4, PT ;  /* 0x000000040300720b */ /* 0x000fda0003f0e000 */
[----:B------:R-:W-:-:S04]  /*0fb0*/  @!P0 ISETP.NE.AND P1, PT, R11, RZ, PT ;  /* 0x000000ff0b00820c */ /* 0x000fc80003f25270 */
[----:B------:R-:W-:-:S05]  /*0fc0*/  @!P0 SEL R3, RZ, 0x1, P1 ;  /* 0x00000001ff038807 */ /* 0x000fca0000800000 */
[----:B------:R0:W-:Y:S04]  /*0fd0*/  @!P0 STG.E.U8 desc[UR6][R16.64+0x1], R3 ;  /* 0x0000010310008986 */ /* 0x0001e8000c101106 */
.L_x_11:
[----:B------:R-:W-:Y:S05]  /*0fe0*/  BSYNC.RECONVERGENT B0 ;  /* 0x0000000000007941 */ /* 0x000fea0003800200 */
.L_x_10:
        /* <DEDUP_REMOVED lines=19> */
[----:B------:R-:W-:-:S04]  /*1120*/  IMAD.MOV.U32 R3, RZ, RZ, -0x4 ;  /* 0xfffffffcff037424 */ /* 0x000fc800078e00ff */
[----:B------:R-:W-:-:S04]  /*1130*/  IMAD.IADD R0, R0, 0x1, R5 ;  /* 0x0000000100007824 */ /* 0x000fc800078e0205 */
        /* <DEDUP_REMOVED lines=15> */
.L_x_17:
[----:B------:R-:W-:Y:S05]  /*1230*/  BSYNC.RECONVERGENT B1 ;  /* 0x0000000000017941 */ /* 0x000fea0003800200 */
.L_x_16:
[----:B------:R-:W2:Y:S04]  /*1240*/  LDG.E.64 R2, desc[UR6][R12.64] ;  /* 0x000000060c027981 */ /* 0x000ea8000c1e1b00 */
[----:B------:R-:W3:Y:S01]  /*1250*/  LDG.E R18, desc[UR6][R12.64+0x14] ;  /* 0x000014060c127981 */ /* 0x000ee2000c1e1900 */
[----:B------:R-:W-:Y:S01]  /*1260*/  IMAD.MOV.U32 R5, RZ, RZ, 0x3bbb989d ;  /* 0x3bbb989dff057424 */ /* 0x000fe200078e00ff */
[----:B------:R-:W-:-:S03]  /*1270*/  MOV R19, 0x437c0000 ;  /* 0x437c000000137802 */ /* 0x000fc60000000f00 */
        /* <DEDUP_REMOVED lines=22> */
.L_x_15:
[----:B------:R-:W-:Y:S05]  /*13e0*/  BSYNC.RECONVERGENT B0 ;  /* 0x0000000000007941 */ /* 0x000fea0003800200 */
.L_x_14:
[----:B------:R-:W-:Y:S01]  /*13f0*/  IABS R5, R8 ;  /* 0x0000000800057213 */ /* 0x000fe20000000000 */
[----:B------:R-:W-:Y:S01]  /*1400*/  BAR.SYNC.DEFER_BLOCKING 0x0 ;  /* 0x0000000000007b1d */ /* 0x000fe20000010000 */
[----:B------:R-:W-:-:S05]  /*1410*/  ISETP.GE.AND P3, PT, R6, RZ, PT ;  /* 0x000000ff0600720c */ /* 0x000fca0003f66270 */
[----:B------:R-:W2:Y:S08]  /*1420*/  I2F.RP R0, R5 ;  /* 0x0000000500007306 */ /* 0x000eb00000209400 */
[----:B--2---:R-:W2:Y:S02]  /*1430*/  MUFU.RCP R0, R0 ;  /* 0x0000000000007308 */ /* 0x004ea40000001000 */
[----:B--2---:R-:W-:-:S06]  /*1440*/  VIADD R2, R0, 0xffffffe ;  /* 0x0ffffffe00027836 */ /* 0x004fcc0000000000 */
[----:B01----:R0:W1:Y:S02]  /*1450*/  F2I.FTZ.U32.TRUNC.NTZ R3, R2 ;  /* 0x0000000200037305 */ /* 0x003064000021f000 */
[----:B0-----:R-:W-:Y:S02]  /*1460*/  IMAD.MOV.U32 R2, RZ, RZ, RZ ;  /* 0x000000ffff027224 */ /* 0x001fe400078e00ff */
[----:B-1----:R-:W-:-:S04]  /*1470*/  IMAD.MOV R4, RZ, RZ, -R3 ;  /* 0x000000ffff047224 */ /* 0x002fc800078e0a03 */
[----:B------:R-:W-:Y:S01]  /*1480*/  IMAD R11, R4, R5, RZ ;  /* 0x00000005040b7224 */ /* 0x000fe200078e02ff */
[----:B------:R-:W-:-:S03]  /*1490*/  IABS R4, R6 ;  /* 0x0000000600047213 */ /* 0x000fc60000000000 */
[----:B------:R-:W-:-:S06]  /*14a0*/  IMAD.HI.U32 R3, R3, R11, R2 ;  /* 0x0000000b03037227 */ /* 0x000fcc00078e0002 */
[----:B------:R-:W-:-:S04]  /*14b0*/  IMAD.HI.U32 R3, R3, R4, RZ ;  /* 0x0000000403037227 */ /* 0x000fc800078e00ff */
[----:B------:R-:W-:-:S04]  /*14c0*/  IMAD.MOV R3, RZ, RZ, -R3 ;  /* 0x000000ffff037224 */ /* 0x000fc800078e0a03 */
[----:B------:R-:W-:-:S05]  /*14d0*/  IMAD R0, R5, R3, R4 ;  /* 0x0000000305007224 */ /* 0x000fca00078e0204 */
[----:B------:R-:W-:-:S13]  /*14e0*/  ISETP.GT.U32.AND P0, PT, R5, R0, PT ;  /* 0x000000000500720c */ /* 0x000fda0003f04070 */
[----:B------:R-:W-:Y:S02]  /*14f0*/  @!P0 IADD3 R0, PT, PT, R0, -R5, RZ ;  /* 0x8000000500008210 */ /* 0x000fe40007ffe0ff */
[----:B------:R-:W-:Y:S02]  /*1500*/  ISETP.NE.AND P0, PT, R8, RZ, PT ;  /* 0x000000ff0800720c */ /* 0x000fe40003f05270 */
[----:B------:R-:W-:-:S13]  /*1510*/  ISETP.GT.U32.AND P1, PT, R5, R0, PT ;  /* 0x000000000500720c */ /* 0x000fda0003f24070 */
[----:B------:R-:W-:-:S04]  /*1520*/  @!P1 IMAD.IADD R0, R0, 0x1, -R5 ;  /* 0x0000000100009824 */ /* 0x000fc800078e0a05 */
[----:B------:R-:W-:Y:S01]  /*1530*/  @!P3 IMAD.MOV R0, RZ, RZ, -R0 ;  /* 0x000000ffff00b224 */ /* 0x000fe200078e0a00 */
[----:B------:R-:W-:-:S04]  /*1540*/  @!P0 LOP3.LUT R0, RZ, R8, RZ, 0x33, !PT ;  /* 0x00000008ff008212 */ /* 0x000fc800078e33ff */
[----:B------:R-:W-:-:S13]  /*1550*/  ISETP.NE.AND P0, PT, R0, RZ, PT ;  /* 0x000000ff0000720c */ /* 0x000fda0003f05270 */
[----:B------:R-:W-:Y:S05]  /*1560*/  @P0 BRA `(.L_x_18) ;  /* 0x0000000000980947 */ /* 0x000fea0003800000 */
[----:B------:R-:W2:Y:S01]  /*1570*/  LDG.E.S8 R0, desc[UR6][R16.64+0x1] ;  /* 0x0000010610007981 */ /* 0x000ea2000c1e1300 */
[----:B------:R-:W-:Y:S01]  /*1580*/  IMAD.MOV.U32 R18, RZ, RZ, 0x0 ;  /* 0x00000000ff127424 */ /* 0x000fe200078e00ff */
[----:B------:R-:W0:Y:S01]  /*1590*/  LDC.64 R4, c[0x0][0x3a8] ;  /* 0x0000ea00ff047b82 */ /* 0x000e220000000a00 */
[----:B------:R-:W-:Y:S01]  /*15a0*/  IMAD.MOV.U32 R19, RZ, RZ, 0x40000000 ;  /* 0x40000000ff137424 */ /* 0x000fe200078e00ff */
[----:B------:R-:W-:Y:S01]  /*15b0*/  ISETP.NE.AND P0, PT, R7, RZ, PT ;  /* 0x000000ff0700720c */ /* 0x000fe20003f05270 */
[----:B------:R-:W-:Y:S01]  /*15c0*/  BSSY.RECONVERGENT B0, `(.L_x_19) ;  /* 0x000001f000007945 */ /* 0x000fe20003800200 */
[----:B--2---:R-:W1:Y:S03]  /*15d0*/  I2F.F64.S16 R2, R0 ;  /* 0x0000000000027312 */ /* 0x004e660000101c00 */
[----:B-1----:R-:W-:-:S10]  /*15e0*/  DFMA R2, R2, R18, -1 ;  /* 0xbff000000202742b */ /* 0x002fd40000000012 */
[----:B------:R-:W0:Y:S02]  /*15f0*/  F2F.F32.F64 R3, R2 ;  /* 0x0000000200037310 */ /* 0x000e240000301000 */
[----:B0-----:R0:W-:Y:S01]  /*1600*/  REDG.E.ADD.F32.FTZ.RN.STRONG.GPU desc[UR6][R4.64], R3 ;  /* 0x00000003040079a6 */ /* 0x0011e2000c12f306 */
[----:B------:R-:W-:Y:S06]  /*1610*/  BAR.SYNC.DEFER_BLOCKING 0x0 ;  /* 0x0000000000007b1d */ /* 0x000fec0000010000 */
[----:B------:R-:W-:Y:S05]  /*1620*/  @P0 BRA `(.L_x_20) ;  /* 0x0000000000600947 */ /* 0x000fea0003800000 */
[----:B------:R-:W2:Y:S01]  /*1630*/  LDG.E R0, desc[UR6][R4.64] ;  /* 0x0000000604007981 */ /* 0x000ea2000c1e1900 */
[----:B0-----:R-:W-:Y:S02]  /*1640*/  IMAD.MOV.U32 R3, RZ, RZ, 0x37d5f928 ;  /* 0x37d5f928ff037424 */ /* 0x001fe400078e00ff */
[----:B------:R-:W-:-:S04]  /*1650*/  IMAD.MOV.U32 R2, RZ, RZ, 0x47192400 ;  /* 0x47192400ff027424 */ /* 0x000fc800078e00ff */
[----:B------:R-:W-:-:S04]  /*1660*/  FFMA R2, R3, -R2, 1 ;  /* 0x3f80000003027423 */ /* 0x000fc80000000802 */
[----:B------:R-:W-:Y:S01]  /*1670*/  FFMA R3, R2, R3, 2.5507601094432175159e-05 ;  /* 0x37d5f92802037423 */ /* 0x000fe20000000003 */
[----:B--2---:R-:W0:Y:S03]  /*1680*/  FCHK P0, R0, 39204 ;  /* 0x4719240000007902 */ /* 0x004e260000000000 */
[----:B------:R-:W-:-:S04]  /*1690*/  FFMA R2, R0, R3, RZ ;  /* 0x0000000300027223 */ /* 0x000fc800000000ff */
[----:B------:R-:W-:-:S04]  /*16a0*/  FFMA R11, R2, -39204, R0 ;  /* 0xc7192400020b7823 */ /* 0x000fc80000000000 */
[----:B------:R-:W-:Y:S01]  /*16b0*/  FFMA R11, R3, R11, R2 ;  /* 0x0000000b030b7223 */ /* 0x000fe20000000002 */
[----:B0-----:R-:W-:Y:S06]  /*16c0*/  @!P0 BRA `(.L_x_21) ;  /* 0x0000000000108947 */ /* 0x001fec0003800000 */
[----:B------:R-:W-:Y:S01]  /*16d0*/  IMAD.MOV.U32 R3, RZ, RZ, 0x47192400 ;  /* 0x47192400ff037424 */ /* 0x000fe200078e00ff */
[----:B------:R-:W-:-:S07]  /*16e0*/  MOV R2, 0x1700 ;  /* 0x0000170000027802 */ /* 0x000fce0000000f00 */
[----:B------:R-:W-:Y:S05]  /*16f0*/  CALL.REL.NOINC `($__internal_0_$__cuda_sm3x_div_rn_noftz_f32_slowpath) ;  /* 0x0000000000407944 */ /* 0x000fea0003c00000 */
[----:B------:R-:W-:-:S07]  /*1700*/  IMAD.MOV.U32 R11, RZ, RZ, R0 ;  /* 0x000000ffff0b7224 */ /* 0x000fce00078e0000 */
.L_x_21:
[----:B------:R-:W0:Y:S08]  /*1710*/  LDC.64 R2, c[0x0][0x3a8] ;  /* 0x0000ea00ff027b82 */ /* 0x000e300000000a00 */
[----:B------:R-:W1:Y:S01]  /*1720*/  LDC.64 R4, c[0x0][0x3a0] ;  /* 0x0000e800ff047b82 */ /* 0x000e620000000a00 */
[----:B0-----:R2:W-:Y:S04]  /*1730*/  STG.E desc[UR6][R2.64], R11 ;  /* 0x0000000b02007986 */ /* 0x0015e8000c101906 */
[----:B-1----:R-:W3:Y:S04]  /*1740*/  LDG.E R0, desc[UR6][R4.64] ;  /* 0x0000000604007981 */ /* 0x002ee8000c1e1900 */
[----:B------:R-:W4:Y:S01]  /*1750*/  LDG.E R18, desc[UR6][R4.64+0x4] ;  /* 0x0000040604127981 */ /* 0x000f22000c1e1900 */
[----:B---3--:R-:W-:Y:S01]  /*1760*/  FADD R19, R0, R11 ;  /* 0x0000000b00137221 */ /* 0x008fe20000000000 */
[----:B----4-:R-:W-:-:S04]  /*1770*/  FFMA R21, R11, R11, R18 ;  /* 0x0000000b0b157223 */ /* 0x010fc80000000012 */
[----:B------:R2:W-:Y:S04]  /*1780*/  STG.E desc[UR6][R4.64], R19 ;  /* 0x0000001304007986 */ /* 0x0005e8000c101906 */
[----:B------:R2:W-:Y:S04]  /*1790*/  STG.E desc[UR6][R4.64+0x4], R21 ;  /* 0x0000041504007986 */ /* 0x0005e8000c101906 */
[----:B------:R2:W-:Y:S02]  /*17a0*/  STG.E desc[UR6][R2.64], RZ ;  /* 0x000000ff02007986 */ /* 0x0005e4000c101906 */
.L_x_20:
[----:B------:R-:W-:Y:S05]  /*17b0*/  BSYNC.RECONVERGENT B0 ;  /* 0x0000000000007941 */ /* 0x000fea0003800200 */
.L_x_19:
[----:B------:R-:W-:Y:S06]  /*17c0*/  BAR.SYNC.DEFER_BLOCKING 0x0 ;  /* 0x0000000000007b1d */ /* 0x000fec0000010000 */
.L_x_18:
[----:B------:R-:W-:Y:S01]  /*17d0*/  IADD3 R6, PT, PT, R6, 0x1, RZ ;  /* 0x0000000106067810 */ /* 0x000fe20007ffe0ff */
[----:B------:R-:W-:Y:S06]  /*17e0*/  @P2 BRA `(.L_x_22) ;  /* 0xfffffff000fc2947 */ /* 0x000fec000383ffff */
[----:B------:R-:W-:Y:S05]  /*17f0*/  EXIT ;  /* 0x000000000000794d */ /* 0x000fea0003800000 */
        .weak           $__internal_0_$__cuda_sm3x_div_rn_noftz_f32_slowpath
        .type           $__internal_0_$__cuda_sm3x_div_rn_noftz_f32_slowpath,@function
        .size           $__internal_0_$__cuda_sm3x_div_rn_noftz_f32_slowpath,(.L_x_44 - $__internal_0_$__cuda_sm3x_div_rn_noftz_f32_slowpath)
$__internal_0_$__cuda_sm3x_div_rn_noftz_f32_slowpath:
[----:B------:R-:W-:Y:S01]  /*1800*/  SHF.R.U32.HI R4, RZ, 0x17, R3 ;  /* 0x00000017ff047819 */ /* 0x000fe20000011603 */
[----:B------:R-:W-:Y:S01]  /*1810*/  BSSY.RECONVERGENT B2, `(.L_x_23) ;  /* 0x0000062000027945 */ /* 0x000fe20003800200 */
[----:B------:R-:W-:Y:S02]  /*1820*/  SHF.R.U32.HI R18, RZ, 0x17, R0 ;  /* 0x00000017ff127819 */ /* 0x000fe40000011600 */
[----:B------:R-:W-:Y:S02]  /*1830*/  LOP3.LUT R4, R4, 0xff, RZ, 0xc0, !PT ;  /* 0x000000ff04047812 */ /* 0x000fe400078ec0ff */
[----:B------:R-:W-:-:S03]  /*1840*/  LOP3.LUT R18, R18, 0xff, RZ, 0xc0, !PT ;  /* 0x000000ff12127812 */ /* 0x000fc600078ec0ff */
[----:B------:R-:W-:Y:S02]  /*1850*/  VIADD R19, R4, 0xffffffff ;  /* 0xffffffff04137836 */ /* 0x000fe40000000000 */
[----:B------:R-:W-:-:S03]  /*1860*/  VIADD R20, R18, 0xffffffff ;  /* 0xffffffff12147836 */ /* 0x000fc60000000000 */
[----:B------:R-:W-:-:S04]  /*1870*/  ISETP.GT.U32.AND P0, PT, R19, 0xfd, PT ;  /* 0x000000fd1300780c */ /* 0x000fc80003f04070 */
[----:B------:R-:W-:-:S13]  /*1880*/  ISETP.GT.U32.OR P0, PT, R20, 0xfd, P0 ;  /* 0x000000fd1400780c */ /* 0x000fda0000704470 */
[----:B------:R-:W-:Y:S01]  /*1890*/  @!P0 IMAD.MOV.U32 R5, RZ, RZ, RZ ;  /* 0x000000ffff058224 */ /* 0x000fe200078e00ff */
[----:B------:R-:W-:Y:S06]  /*18a0*/  @!P0 BRA `(.L_x_24) ;  /* 0x00000000005c8947 */ /* 0x000fec0003800000 */
[----:B------:R-:W-:Y:S02]  /*18b0*/  FSETP.GTU.FTZ.AND P0, PT, |R0|, +INF , PT ;  /* 0x7f8000000000780b */ /* 0x000fe40003f1c200 */
[----:B------:R-:W-:-:S04]  /*18c0*/  FSETP.GTU.FTZ.AND P1, PT, |R3|, +INF , PT ;  /* 0x7f8000000300780b */ /* 0x000fc80003f3c200 */
[----:B------:R-:W-:-:S13]  /*18d0*/  PLOP3.LUT P0, PT, P0, P1, PT, 0xf8, 0x8f ;  /* 0x00000000008f781c */ /* 0x000fda0000703f70 */
[----:B------:R-:W-:Y:S05]  /*18e0*/  @P0 BRA `(.L_x_25) ;  /* 0x00000004004c0947 */ /* 0x000fea0003800000 */
[----:B------:R-:W-:-:S13]  /*18f0*/  LOP3.LUT P0, RZ, R3, 0x7fffffff, R0, 0xc8, !PT ;  /* 0x7fffffff03ff7812 */ /* 0x000fda000780c800 */
[----:B------:R-:W-:Y:S05]  /*1900*/  @!P0 BRA `(.L_x_26) ;  /* 0x00000004003c8947 */ /* 0x000fea0003800000 */
[C---:B------:R-:W-:Y:S02]  /*1910*/  FSETP.NEU.FTZ.AND P3, PT, |R0|.reuse, +INF , PT ;  /* 0x7f8000000000780b */ /* 0x040fe40003f7d200 */
[----:B------:R-:W-:Y:S02]  /*1920*/  FSETP.NEU.FTZ.AND P1, PT, |R3|, +INF , PT ;  /* 0x7f8000000300780b */ /* 0x000fe40003f3d200 */
[----:B------:R-:W-:-:S11]  /*1930*/  FSETP.NEU.FTZ.AND P0, PT, |R0|, +INF , PT ;  /* 0x7f8000000000780b */ /* 0x000fd60003f1d200 */
[----:B------:R-:W-:Y:S05]  /*1940*/  @!P1 BRA !P3, `(.L_x_26) ;  /* 0x00000004002c9947 */ /* 0x000fea0005800000 */
[----:B------:R-:W-:-:S04]  /*1950*/  LOP3.LUT P3, RZ, R0, 0x7fffffff, RZ, 0xc0, !PT ;  /* 0x7fffffff00ff7812 */ /* 0x000fc8000786c0ff */
[----:B------:R-:W-:-:S13]  /*1960*/  PLOP3.LUT P1, PT, P1, P3, PT, 0x2f, 0xf2 ;  /* 0x0000000000f2781c */ /* 0x000fda0000f26577 */
[----:B------:R-:W-:Y:S05]  /*1970*/  @P1 BRA `(.L_x_27) ;  /* 0x0000000400181947 */ /* 0x000fea0003800000 */
[----:B------:R-:W-:-:S04]  /*1980*/  LOP3.LUT P1, RZ, R3, 0x7fffffff, RZ, 0xc0, !PT ;  /* 0x7fffffff03ff7812 */ /* 0x000fc8000782c0ff */
[----:B------:R-:W-:-:S13]  /*1990*/  PLOP3.LUT P0, PT, P0, P1, PT, 0x2f, 0xf2 ;  /* 0x0000000000f2781c */ /* 0x000fda0000702577 */
[----:B------:R-:W-:Y:S05]  /*19a0*/  @P0 BRA `(.L_x_28) ;  /* 0x0000000400000947 */ /* 0x000fea0003800000 */
[----:B------:R-:W-:Y:S02]  /*19b0*/  ISETP.GE.AND P0, PT, R20, RZ, PT ;  /* 0x000000ff1400720c */ /* 0x000fe40003f06270 */
[----:B------:R-:W-:-:S11]  /*19c0*/  ISETP.GE.AND P1, PT, R19, RZ, PT ;  /* 0x000000ff1300720c */ /* 0x000fd60003f26270 */
[----:B------:R-:W-:Y:S02]  /*19d0*/  @P0 IMAD.MOV.U32 R5, RZ, RZ, RZ ;  /* 0x000000ffff050224 */ /* 0x000fe400078e00ff */
[----:B------:R-:W-:Y:S01]  /*19e0*/  @!P0 FFMA R0, R0, 1.84467440737095516160e+19, RZ ;  /* 0x5f80000000008823 */ /* 0x000fe200000000ff */
[----:B------:R-:W-:Y:S02]  /*19f0*/  @!P0 IMAD.MOV.U32 R5, RZ, RZ, -0x40 ;  /* 0xffffffc0ff058424 */ /* 0x000fe400078e00ff */
[----:B------:R-:W-:Y:S02]  /*1a00*/  @!P1 FFMA R3, R3, 1.84467440737095516160e+19, RZ ;  /* 0x5f80000003039823 */ /* 0x000fe400000000ff */
[----:B------:R-:W-:-:S07]  /*1a10*/  @!P1 VIADD R5, R5, 0x40 ;  /* 0x0000004005059836 */ /* 0x000fce0000000000 */
.L_x_24:
[----:B------:R-:W-:Y:S01]  /*1a20*/  LEA R20, R4, 0xc0800000, 0x17 ;  /* 0xc080000004147811 */ /* 0x000fe200078eb8ff */
[----:B------:R-:W-:Y:S01]  /*1a30*/  VIADD R19, R18, 0xffffff81 ;  /* 0xffffff8112137836 */ /* 0x000fe20000000000 */
[----:B------:R-:W-:Y:S03]  /*1a40*/  BSSY.RECONVERGENT B3, `(.L_x_29) ;  /* 0x0000035000037945 */ /* 0x000fe60003800200 */
[----:B------:R-:W-:Y:S02]  /*1a50*/  IMAD.IADD R22, R3, 0x1, -R20 ;  /* 0x0000000103167824 */ /* 0x000fe400078e0a14 */
[----:B------:R-:W-:Y:S02]  /*1a60*/  IMAD R0, R19, -0x800000, R0 ;  /* 0xff80000013007824 */ /* 0x000fe400078e0200 */
[----:B------:R-:W0:Y:S01]  /*1a70*/  MUFU.RCP R20, R22 ;  /* 0x0000001600147308 */ /* 0x000e220000001000 */
[----:B------:R-:W-:-:S04]  /*1a80*/  FADD.FTZ R3, -R22, -RZ ;  /* 0x800000ff16037221 */ /* 0x000fc80000010100 */
[----:B0-----:R-:W-:-:S04]  /*1a90*/  FFMA R21, R20, R3, 1 ;  /* 0x3f80000014157423 */ /* 0x001fc80000000003 */
[----:B------:R-:W-:-:S04]  /*1aa0*/  FFMA R21, R20, R21, R20 ;  /* 0x0000001514157223 */ /* 0x000fc80000000014 */
[----:B------:R-:W-:-:S04]  /*1ab0*/  FFMA R18, R0, R21, RZ ;  /* 0x0000001500127223 */ /* 0x000fc800000000ff */
[----:B------:R-:W-:-:S04]  /*1ac0*/  FFMA R20, R3, R18, R0 ;  /* 0x0000001203147223 */ /* 0x000fc80000000000 */
[----:B------:R-:W-:Y:S01]  /*1ad0*/  FFMA R20, R21, R20, R18 ;  /* 0x0000001415147223 */ /* 0x000fe20000000012 */
[----:B------:R-:W-:-:S03]  /*1ae0*/  IADD3 R18, PT, PT, R19, 0x7f, -R4 ;  /* 0x0000007f13127810 */ /* 0x000fc60007ffe804 */
[----:B------:R-:W-:Y:S01]  /*1af0*/  FFMA R3, R3, R20, R0 ;  /* 0x0000001403037223 */ /* 0x000fe20000000000 */
[----:B------:R-:W-:-:S03]  /*1b00*/  IADD3 R5, PT, PT, R18, R5, RZ ;  /* 0x0000000512057210 */ /* 0x000fc60007ffe0ff */
[----:B------:R-:W-:-:S05]  /*1b10*/  FFMA R0, R21, R3, R20 ;  /* 0x0000000315007223 */ /* 0x000fca0000000014 */
[----:B------:R-:W-:-:S04]  /*1b20*/  SHF.R.U32.HI R4, RZ, 0x17, R0 ;  /* 0x00000017ff047819 */ /* 0x000fc80000011600 */
[----:B------:R-:W-:-:S05]  /*1b30*/  LOP3.LUT R4, R4, 0xff, RZ, 0xc0, !PT ;  /* 0x000000ff04047812 */ /* 0x000fca00078ec0ff */
[----:B------:R-:W-:-:S04]  /*1b40*/  IMAD.IADD R4, R4, 0x1, R5 ;  /* 0x0000000104047824 */ /* 0x000fc800078e0205 */
[----:B------:R-:W-:-:S05]  /*1b50*/  VIADD R18, R4, 0xffffffff ;  /* 0xffffffff04127836 */ /* 0x000fca0000000000 */
[----:B------:R-:W-:-:S13]  /*1b60*/  ISETP.GE.U32.AND P0, PT, R18, 0xfe, PT ;  /* 0x000000fe1200780c */ /* 0x000fda0003f06070 */
[----:B------:R-:W-:Y:S05]  /*1b70*/  @!P0 BRA `(.L_x_30) ;  /* 0x0000000000808947 */ /* 0x000fea0003800000 */
[----:B------:R-:W-:-:S13]  /*1b80*/  ISETP.GT.AND P0, PT, R4, 0xfe, PT ;  /* 0x000000fe0400780c */ /* 0x000fda0003f04270 */
[----:B------:R-:W-:Y:S05]  /*1b90*/  @P0 BRA `(.L_x_31) ;  /* 0x00000000006c0947 */ /* 0x000fea0003800000 */
[----:B------:R-:W-:-:S13]  /*1ba0*/  ISETP.GE.AND P0, PT, R4, 0x1, PT ;  /* 0x000000010400780c */ /* 0x000fda0003f06270 */
[----:B------:R-:W-:Y:S05]  /*1bb0*/  @P0 BRA `(.L_x_32) ;  /* 0x0000000000740947 */ /* 0x000fea0003800000 */
[----:B------:R-:W-:Y:S02]  /*1bc0*/  ISETP.GE.AND P0, PT, R4, -0x18, PT ;  /* 0xffffffe80400780c */ /* 0x000fe40003f06270 */
[----:B------:R-:W-:-:S11]  /*1bd0*/  LOP3.LUT R0, R0, 0x80000000, RZ, 0xc0, !PT ;  /* 0x8000000000007812 */ /* 0x000fd600078ec0ff */
[----:B------:R-:W-:Y:S05]  /*1be0*/  @!P0 BRA `(.L_x_32) ;  /* 0x0000000000688947 */ /* 0x000fea0003800000 */
[CCC-:B------:R-:W-:Y:S01]  /*1bf0*/  FFMA.RZ R5, R21.reuse, R3.reuse, R20.reuse ;  /* 0x0000000315057223 */ /* 0x1c0fe2000000c014 */
[CCC-:B------:R-:W-:Y:S01]  /*1c00*/  FFMA.RP R18, R21.reuse, R3.reuse, R20.reuse ;  /* 0x0000000315127223 */ /* 0x1c0fe20000008014 */
[----:B------:R-:W-:Y:S01]  /*1c10*/  FFMA.RM R3, R21, R3, R20 ;  /* 0x0000000315037223 */ /* 0x000fe20000004014 */
[C---:B------:R-:W-:Y:S01]  /*1c20*/  VIADD R19, R4.reuse, 0x20 ;  /* 0x0000002004137836 */ /* 0x040fe20000000000 */
[C---:B------:R-:W-:Y:S02]  /*1c30*/  ISETP.NE.AND P3, PT, R4.reuse, RZ, PT ;  /* 0x000000ff0400720c */ /* 0x040fe40003f65270 */
[----:B------:R-:W-:Y:S02]  /*1c40*/  LOP3.LUT R5, R5, 0x7fffff, RZ, 0xc0, !PT ;  /* 0x007fffff05057812 */ /* 0x000fe400078ec0ff */
[----:B------:R-:W-:Y:S01]  /*1c50*/  ISETP.NE.AND P1, PT, R4, RZ, PT ;  /* 0x000000ff0400720c */ /* 0x000fe20003f25270 */
[----:B------:R-:W-:Y:S01]  /*1c60*/  IMAD.MOV R4, RZ, RZ, -R4 ;  /* 0x000000ffff047224 */ /* 0x000fe200078e0a04 */
[----:B------:R-:W-:-:S02]  /*1c70*/  LOP3.LUT R20, R5, 0x800000, RZ, 0xfc, !PT ;  /* 0x0080000005147812 */ /* 0x000fc400078efcff */
[----:B------:R-:W-:Y:S02]  /*1c80*/  FSETP.NEU.FTZ.AND P0, PT, R18, R3, PT ;  /* 0x000000031200720b */ /* 0x000fe40003f1d000 */
[----:B------:R-:W-:Y:S02]  /*1c90*/  SHF.L.U32 R19, R20, R19, RZ ;  /* 0x0000001314137219 */ /* 0x000fe400000006ff */
[----:B------:R-:W-:Y:S02]  /*1ca0*/  SEL R3, R4, RZ, P3 ;  /* 0x000000ff04037207 */ /* 0x000fe40001800000 */
[----:B------:R-:W-:Y:S02]  /*1cb0*/  ISETP.NE.AND P1, PT, R19, RZ, P1 ;  /* 0x000000ff1300720c */ /* 0x000fe40000f25270 */
[----:B------:R-:W-:Y:S02]  /*1cc0*/  SHF.R.U32.HI R3, RZ, R3, R20 ;  /* 0x00000003ff037219 */ /* 0x000fe40000011614 */
[----:B------:R-:W-:-:S02]  /*1cd0*/  PLOP3.LUT P0, PT, P0, P1, PT, 0xf8, 0x8f ;  /* 0x00000000008f781c */ /* 0x000fc40000703f70 */
[----:B------:R-:W-:Y:S02]  /*1ce0*/  SHF.R.U32.HI R5, RZ, 0x1, R3 ;  /* 0x00000001ff057819 */ /* 0x000fe40000011603 */
[----:B------:R-:W-:-:S04]  /*1cf0*/  SEL R4, RZ, 0x1, !P0 ;  /* 0x00000001ff047807 */ /* 0x000fc80004000000 */
[----:B------:R-:W-:-:S04]  /*1d00*/  LOP3.LUT R4, R4, 0x1, R5, 0xf8, !PT ;  /* 0x0000000104047812 */ /* 0x000fc800078ef805 */
[----:B------:R-:W-:-:S05]  /*1d10*/  LOP3.LUT R4, R4, R3, RZ, 0xc0, !PT ;  /* 0x0000000304047212 */ /* 0x000fca00078ec0ff */
[----:B------:R-:W-:-:S05]  /*1d20*/  IMAD.IADD R5, R5, 0x1, R4 ;  /* 0x0000000105057824 */ /* 0x000fca00078e0204 */
[----:B------:R-:W-:Y:S01]  /*1d30*/  LOP3.LUT R0, R5, R0, RZ, 0xfc, !PT ;  /* 0x0000000005007212 */ /* 0x000fe200078efcff */
[----:B------:R-:W-:Y:S06]  /*1d40*/  BRA `(.L_x_32) ;  /* 0x0000000000107947 */ /* 0x000fec0003800000 */
.L_x_31:
[----:B------:R-:W-:-:S04]  /*1d50*/  LOP3.LUT R0, R0, 0x80000000, RZ, 0xc0, !PT ;  /* 0x8000000000007812 */ /* 0x000fc800078ec0ff */
[----:B------:R-:W-:Y:S01]  /*1d60*/  LOP3.LUT R0, R0, 0x7f800000, RZ, 0xfc, !PT ;  /* 0x7f80000000007812 */ /* 0x000fe200078efcff */
[----:B------:R-:W-:Y:S06]  /*1d70*/  BRA `(.L_x_32) ;  /* 0x0000000000047947 */ /* 0x000fec0003800000 */
.L_x_30:
[----:B------:R-:W-:-:S07]  /*1d80*/  IMAD R0, R5, 0x800000, R0 ;  /* 0x0080000005007824 */ /* 0x000fce00078e0200 */
.L_x_32:
[----:B------:R-:W-:Y:S05]  /*1d90*/  BSYNC.RECONVERGENT B3 ;  /* 0x0000000000037941 */ /* 0x000fea0003800200 */
.L_x_29:
[----:B------:R-:W-:Y:S05]  /*1da0*/  BRA `(.L_x_33) ;  /* 0x0000000000207947 */ /* 0x000fea0003800000 */
.L_x_28:
[----:B------:R-:W-:-:S04]  /*1db0*/  LOP3.LUT R0, R3, 0x80000000, R0, 0x48, !PT ;  /* 0x8000000003007812 */ /* 0x000fc800078e4800 */
[----:B------:R-:W-:Y:S01]  /*1dc0*/  LOP3.LUT R0, R0, 0x7f800000, RZ, 0xfc, !PT ;  /* 0x7f80000000007812 */ /* 0x000fe200078efcff */
[----:B------:R-:W-:Y:S06]  /*1dd0*/  BRA `(.L_x_33) ;  /* 0x0000000000147947 */ /* 0x000fec0003800000 */
.L_x_27:
[----:B------:R-:W-:Y:S01]  /*1de0*/  LOP3.LUT R0, R3, 0x80000000, R0, 0x48, !PT ;  /* 0x8000000003007812 */ /* 0x000fe200078e4800 */
[----:B------:R-:W-:Y:S06]  /*1df0*/  BRA `(.L_x_33) ;  /* 0x00000000000c7947 */ /* 0x000fec0003800000 */
.L_x_26:
[----:B------:R-:W0:Y:S01]  /*1e00*/  MUFU.RSQ R0, -QNAN ;  /* 0xffc0000000007908 */ /* 0x000e220000001400 */
[----:B------:R-:W-:Y:S05]  /*1e10*/  BRA `(.L_x_33) ;  /* 0x0000000000047947 */ /* 0x000fea0003800000 */
.L_x_25:
[----:B------:R-:W-:-:S07]  /*1e20*/  FADD.FTZ R0, R0, R3 ;  /* 0x0000000300007221 */ /* 0x000fce0000010000 */
.L_x_33:
[----:B------:R-:W-:Y:S05]  /*1e30*/  BSYNC.RECONVERGENT B2 ;  /* 0x0000000000027941 */ /* 0x000fea0003800200 */
.L_x_23:
[----:B------:R-:W-:-:S04]  /*1e40*/  IMAD.MOV.U32 R3, RZ, RZ, 0x0 ;  /* 0x00000000ff037424 */ /* 0x000fc800078e00ff */
[----:B0-----:R-:W-:Y:S05]  /*1e50*/  RET.REL.NODEC R2 `(_Z24dev_measure_cycle_kernel12measure_planPcP17curandStateXORWOWP6avg_trPf) ;  /* 0xffffffe002687950 */ /* 0x001fea0003c3ffff */
.L_x_34:
[----:B------:R-:W-:-:S00]  /*1e60*/  BRA `(.L_x_34) ;  /* 0xfffffffc00fc7947 */ /* 0x000fc0000383ffff */
[----:B------:R-:W-:-:S00]  /*1e70*/  NOP ;  /* 0x0000000000007918 */ /* 0x000fc00000000000 */
        /* <DEDUP_REMOVED lines=8> */
.L_x_44:


//--------------------- .text._Z7initRNGP17curandStateXORWOWj --------------------------
	.section	.text._Z7initRNGP17curandStateXORWOWj,"ax",@progbits
	.align	128
        .global         _Z7initRNGP17curandStateXORWOWj
        .type           _Z7initRNGP17curandStateXORWOWj,@function
        .size           _Z7initRNGP17curandStateXORWOWj,(.L_x_46 - _Z7initRNGP17curandStateXORWOWj)
        .other          _Z7initRNGP17curandStateXORWOWj,@"STO_CUDA_ENTRY STV_DEFAULT"
_Z7initRNGP17curandStateXORWOWj:
.text._Z7initRNGP17curandStateXORWOWj:
[----:B------:R-:W-:Y:S01]  /*0000*/  LDC R1, c[0x0][0x37c] ;  /* 0x0000df00ff017b82 */ /* 0x000fe20000000800 */
[----:B------:R-:W0:Y:S07]  /*0010*/  S2R R3, SR_TID.X ;  /* 0x0000000000037919 */ /* 0x000e2e0000002100 */
[----:B------:R-:W1:Y:S01]  /*0020*/  LDC R2, c[0x0][0x388] ;  /* 0x0000e200ff027b82 */ /* 0x000e620000000800 */
[----:B------:R-:W2:Y:S01]  /*0030*/  LDCU.64 UR4, c[0x0][0x358] ;  /* 0x00006b00ff0477ac */ /* 0x000ea20008000a00 */
[----:B------:R-:W-:Y:S01]  /*0040*/  IMAD.MOV.U32 R9, RZ, RZ, -0x75bd8fc ;  /* 0xf8a42704ff097424 */ /* 0x000fe200078e00ff */
[----:B------:R-:W-:Y:S01]  /*0050*/  BSSY.RECONVERGENT B0, `(.L_x_35) ;  /* 0x00000e1000007945 */ /* 0x000fe20003800200 */
[----:B------:R-:W-:-:S04]  /*0060*/  IMAD.MOV.U32 R10, RZ, RZ, -0x23270784 ;  /* 0xdcd8f87cff0a7424 */ /* 0x000fc800078e00ff */
[----:B------:R-:W0:Y:S08]  /*0070*/  S2UR UR6, SR_CTAID.X ;  /* 0x00000000000679c3 */ /* 0x000e300000002500 */
[----:B------:R-:W0:Y:S08]  /*0080*/  LDC R0, c[0x0][0x360] ;  /* 0x0000d800ff007b82 */ /* 0x000e300000000800 */
[----:B------:R-:W3:Y:S01]  /*0090*/  LDC.64 R6, c[0x0][0x380] ;  /* 0x0000e000ff067b82 */ /* 0x000ee20000000a00 */
[----:B-1----:R-:W-:-:S05]  /*00a0*/  LOP3.LUT R2, R2, 0xaad26b49, RZ, 0x3c, !PT ;  /* 0xaad26b4902027812 */ /* 0x002fca00078e3cff */
[----:B------:R-:W-:-:S04]  /*00b0*/  IMAD R2, R2, 0x4182bed5, RZ ;  /* 0x4182bed502027824 */ /* 0x000fc800078e02ff */
[C---:B------:R-:W-:Y:S01]  /*00c0*/  VIADD R4, R2.reuse, 0xd9f6dc18 ;  /* 0xd9f6dc1802047836 */ /* 0x040fe20000000000 */
[C---:B------:R-:W-:Y:S01]  /*00d0*/  LOP3.LUT R8, R2.reuse, 0x159a55e5, RZ, 0x3c, !PT ;  /* 0x159a55e502087812 */ /* 0x040fe200078e3cff */
[C---:B------:R-:W-:Y:S02]  /*00e0*/  VIADD R5, R2.reuse, 0x75bcd15 ;  /* 0x075bcd1502057836 */ /* 0x040fe40000000000 */
[----:B------:R-:W-:Y:S02]  /*00f0*/  VIADD R11, R2, 0x583f19 ;  /* 0x00583f19020b7836 */ /* 0x000fe40000000000 */
[----:B0-----:R-:W-:-:S05]  /*0100*/  IMAD R0, R0, UR6, R3 ;  /* 0x0000000600007c24 */ /* 0x001fca000f8e0203 */
[C---:B------:R-:W-:Y:S01]  /*0110*/  ISETP.NE.AND P0, PT, R0.reuse, RZ, PT ;  /* 0x000000ff0000720c */ /* 0x040fe20003f05270 */
[----:B---3--:R-:W-:-:S05]  /*0120*/  IMAD.WIDE.U32 R6, R0, 0x30, R6 ;  /* 0x0000003000067825 */ /* 0x008fca00078e0006 */
[----:B--2---:R0:W-:Y:S04]  /*0130*/  STG.E.64 desc[UR4][R6.64], R4 ;  /* 0x0000000406007986 */ /* 0x0041e8000c101b04 */
[----:B------:R0:W-:Y:S04]  /*0140*/  STG.E.64 desc[UR4][R6.64+0x8], R8 ;  /* 0x0000080806007986 */ /* 0x0001e8000c101b04 */
[----:B------:R0:W-:Y:S01]  /*0150*/  STG.E.64 desc[UR4][R6.64+0x10], R10 ;  /* 0x0000100a06007986 */ /* 0x0001e2000c101b04 */
[----:B------:R-:W-:Y:S05]  /*0160*/  @!P0 BRA `(.L_x_36) ;  /* 0x0000000c003c8947 */ /* 0x000fea0003800000 */
[----:B------:R-:W-:-:S07]  /*0170*/  CS2R R12, SRZ ;  /* 0x00000000000c7805 */ /* 0x000fce000001ff00 */
.L_x_42:
[----:B-1----:R-:W-:Y:S01]  /*0180*/  LOP3.LUT R2, R0, 0x3, RZ, 0xc0, !PT ;  /* 0x0000000300027812 */ /* 0x002fe200078ec0ff */
[----:B------:R-:W-:Y:S03]  /*0190*/  BSSY.RECONVERGENT B1, `(.L_x_37) ;  /* 0x00000c6000017945 */ /* 0x000fe60003800200 */
[----:B------:R-:W-:-:S04]  /*01a0*/  ISETP.NE.U32.AND P0, PT, R2, RZ, PT ;  /* 0x000000ff0200720c */ /* 0x000fc80003f05070 */
[----:B------:R-:W-:-:S13]  /*01b0*/  ISETP.NE.AND.EX P0, PT, RZ, RZ, PT, P0 ;  /* 0x000000ffff00720c */ /* 0x000fda0003f05300 */
[----:B------:R-:W-:Y:S05]  /*01c0*/  @!P0 BRA `(.L_x_38) ;  /* 0x0000000c00088947 */ /* 0x000fea0003800000 */
[----:B0-----:R-:W0:Y:S01]  /*01d0*/  LDC.64 R8, c[0x4][RZ] ;  /* 0x01000000ff087b82 */ /* 0x001e220000000a00 */
[----:B------:R-:W-:Y:S02]  /*01e0*/  IMAD.MOV.U32 R14, RZ, RZ, RZ ;  /* 0x000000ffff0e7224 */ /* 0x000fe400078e00ff */
[----:B0-----:R-:W-:-:S07]  /*01f0*/  IMAD.WIDE.U32 R8, R12, 0xc80, R8 ;  /* 0x00000c800c087825 */ /* 0x001fce00078e0008 */
.L_x_41:
[----:B-1----:R-:W-:Y:S01]  /*0200*/  IMAD.MOV.U32 R15, RZ, RZ, RZ ;  /* 0x000000ffff0f7224 */ /* 0x002fe200078e00ff */
[----:B------:R-:W-:Y:S01]  /*0210*/  CS2R R2, SRZ ;  /* 0x0000000000027805 */ /* 0x000fe2000001ff00 */
[----:B------:R-:W-:Y:S01]  /*0220*/  IMAD.MOV.U32 R17, RZ, RZ, RZ ;  /* 0x000000ffff117224 */ /* 0x000fe200078e00ff */
[----:B------:R-:W-:-:S07]  /*0230*/  CS2R R4, SRZ ;  /* 0x0000000000047805 */ /* 0x000fce000001ff00 */
.L_x_40:
[----:B------:R-:W-:-:S05]  /*0240*/  IMAD.WIDE.U32 R10, R17, 0x4, R6 ;  /* 0x00000004110a7825 */ /* 0x000fca00078e0006 */
[----:B------:R0:W5:Y:S01]  /*0250*/  LDG.E R16, desc[UR4][R10.64+0x4] ;  /* 0x000004040a107981 */ /* 0x000162000c1e1900 */
[----:B------:R-:W-:-:S07]  /*0260*/  IMAD.MOV.U32 R19, RZ, RZ, RZ ;  /* 0x000000ffff137224 */ /* 0x000fce00078e00ff */
.L_x_39:
[----:B-----5:R-:W-:Y:S01]  /*0270*/  SHF.R.U32.HI R24, RZ, R19, R16 ;  /* 0x00000013ff187219 */ /* 0x020fe20000011610 */
[----:B0-----:R-:W-:-:S03]  /*0280*/  IMAD.SHL.U32 R10, R17, 0x20, RZ ;  /* 0x00000020110a7824 */ /* 0x001fc600078e00ff */
[----:B------:R-:W-:Y:S01]  /*0290*/  LOP3.LUT R11, R24, 0x1, RZ, 0xc0, !PT ;  /* 0x00000001180b7812 */ /* 0x000fe200078ec0ff */
[----:B------:R-:W-:-:S03]  /*02a0*/  IMAD.IADD R10, R10, 0x1, R19 ;  /* 0x000000010a0a7824 */ /* 0x000fc600078e0213 */
[----:B------:R-:W-:Y:S01]  /*02b0*/  ISETP.NE.U32.AND P0, PT, R11, 0x1, PT ;  /* 0x000000010b00780c */ /* 0x000fe20003f05070 */
[----:B------:R-:W-:-:S03]  /*02c0*/  IMAD R11, R10, 0x5, RZ ;  /* 0x000000050a0b7824 */ /* 0x000fc600078e02ff */
[----:B------:R-:W-:Y:S01]  /*02d0*/  R2P PR, R24, 0x7e ;  /* 0x0000007e18007804 */ /* 0x000fe20000000000 */
[----:B------:R-:W-:-:S08]  /*02e0*/  IMAD.WIDE.U32 R10, R11, 0x4, R8 ;  /* 0x000000040b0a7825 */ /* 0x000fd000078e0008 */
[----:B------:R-:W2:Y:S04]  /*02f0*/  @!P0 LDG.E R18, desc[UR4][R10.64] ;  /* 0x000000040a128981 */ /* 0x000ea8000c1e1900 */
[----:B------:R-:W3:Y:S04]  /*0300*/  @!P0 LDG.E R20, desc[UR4][R10.64+0x10] ;  /* 0x000010040a148981 */ /* 0x000ee8000c1e1900 */
[----:B------:R-:W4:Y:S04]  /*0310*/  @P1 LDG.E R22, desc[UR4][R10.64+0x14] ;  /* 0x000014040a161981 */ /* 0x000f28000c1e1900 */
[----:B------:R-:W4:Y:S04]  /*0320*/  @P2 LDG.E R26, desc[UR4][R10.64+0x28] ;  /* 0x000028040a1a2981 */ /* 0x000f28000c1e1900 */
[----:B------:R-:W4:Y:S04]  /*0330*/  @!P0 LDG.E R21, desc[UR4][R10.64+0x4] ;  /* 0x000004040a158981 */ /* 0x000f28000c1e1900 */
[----:B------:R-:W4:Y:S04]  /*0340*/  @!P0 LDG.E R23, desc[UR4][R10.64+0xc] ;  /* 0x00000c040a178981 */ /* 0x000f28000c1e1900 */
[----:B------:R-:W4:Y:S04]  /*0350*/  @P1 LDG.E R25, desc[UR4][R10.64+0x18] ;  /* 0x000018040a191981 */ /* 0x000f28000c1e1900 */
[----:B------:R-:W4:Y:S04]  /*0360*/  @P3 LDG.E R28, desc[UR4][R10.64+0x3c] ;  /* 0x00003c040a1c3981 */ /* 0x000f28000c1e1900 */
[----:B------:R-:W4:Y:S01]  /*0370*/  @P6 LDG.E R27, desc[UR4][R10.64+0x7c] ;  /* 0x00007c040a1b6981 */ /* 0x000f22000c1e1900 */
[----:B--2---:R-:W-:-:S03]  /*0380*/  @!P0 LOP3.LUT R15, R15, R18, RZ, 0x3c, !PT ;  /* 0x000000120f0f8212 */ /* 0x004fc600078e3cff */
[----:B------:R-:W2:Y:S01]  /*0390*/  @!P0 LDG.E R18, desc[UR4][R10.64+0x8] ;  /* 0x000008040a128981 */ /* 0x000ea2000c1e1900 */
[----:B---3--:R-:W-:-:S03]  /*03a0*/  @!P0 LOP3.LUT R3, R3, R20, RZ, 0x3c, !PT ;  /* 0x0000001403038212 */ /* 0x008fc600078e3cff */
[----:B------:R-:W3:Y:S01]  /*03b0*/  @P1 LDG.E R20, desc[UR4][R10.64+0x24] ;  /* 0x000024040a141981 */ /* 0x000ee2000c1e1900 */
[----:B----4-:R-:W-:-:S03]  /*03c0*/  @P1 LOP3.LUT R15, R15, R22, RZ, 0x3c, !PT ;  /* 0x000000160f0f1212 */ /* 0x010fc600078e3cff */
[----:B------:R-:W4:Y:S01]  /*03d0*/  @P2 LDG.E R22, desc[UR4][R10.64+0x38] ;  /* 0x000038040a162981 */ /* 0x000f22000c1e1900 */
[----:B------:R-:W-:-:S03]  /*03e0*/  @P2 LOP3.LUT R15, R15, R26, RZ, 0x3c, !PT ;  /* 0x0000001a0f0f2212 */ /* 0x000fc600078e3cff */
[----:B------:R-:W4:Y:S01]  /*03f0*/  @P4 LDG.E R26, desc[UR4][R10.64+0x50] ;  /* 0x000050040a1a4981 */ /* 0x000f22000c1e1900 */
[----:B------:R-:W-:-:S03]  /*0400*/  @!P0 LOP3.LUT R4, R4, R21, RZ, 0x3c, !PT ;  /* 0x0000001504048212 */ /* 0x000fc600078e3cff */
[----:B------:R-:W4:Y:S01]  /*0410*/  @P1 LDG.E R21, desc[UR4][R10.64+0x20] ;  /* 0x000020040a151981 */ /* 0x000f22000c1e1900 */
[----:B------:R-:W-:-:S03]  /*0420*/  @!P0 LOP3.LUT R2, R2, R23, RZ, 0x3c, !PT ;  /* 0x0000001702028212 */ /* 0x000fc600078e3cff */
[----:B------:R-:W4:Y:S01]  /*0430*/  @P2 LDG.E R23, desc[UR4][R10.64+0x2c] ;  /* 0x00002c040a172981 */ /* 0x000f22000c1e1900 */
[----:B------:R-:W-:-:S03]  /*0440*/  @P1 LOP3.LUT R4, R4, R25, RZ, 0x3c, !PT ;  /* 0x0000001904041212 */ /* 0x000fc600078e3cff */
[----:B------:R-:W4:Y:S01]  /*0450*/  @P2 LDG.E R25, desc[UR4][R10.64+0x34] ;  /* 0x000034040a192981 */ /* 0x000f22000c1e1900 */
[----:B--2---:R-:W-:-:S03]  /*0460*/  @!P0 LOP3.LUT R5, R5, R18, RZ, 0x3c, !PT ;  /* 0x0000001205058212 */ /* 0x004fc600078e3cff */
[----:B------:R-:W2:Y:S01]  /*0470*/  @P1 LDG.E R18, desc[UR4][R10.64+0x1c] ;  /* 0x00001c040a121981 */ /* 0x000ea2000c1e1900 */
[----:B---3--:R-:W-:-:S03]  /*0480*/  @P1 LOP3.LUT R3, R3, R20, RZ, 0x3c, !PT ;  /* 0x0000001403031212 */ /* 0x008fc600078e3cff */
[----:B------:R-:W3:Y:S01]  /*0490*/  @P2 LDG.E R20, desc[UR4][R10.64+0x30] ;  /* 0x000030040a142981 */ /* 0x000ee2000c1e1900 */
[----:B----4-:R-:W-:-:S03]  /*04a0*/  @P2 LOP3.LUT R3, R3, R22, RZ, 0x3c, !PT ;  /* 0x0000001603032212 */ /* 0x010fc600078e3cff */
[----:B------:R-:W4:Y:S01]  /*04b0*/  @P3 LDG.E R22, desc[UR4][R10.64+0x4c] ;  /* 0x00004c040a163981 */ /* 0x000f22000c1e1900 */
[----:B------:R-:W-:-:S04]  /*04c0*/  @P3 LOP3.LUT R15, R15, R28, RZ, 0x3c, !PT ;  /* 0x0000001c0f0f3212 */ /* 0x000fc800078e3cff */
[----:B------:R-:W-:Y:S02]  /*04d0*/  @P4 LOP3.LUT R15, R15, R26, RZ, 0x3c, !PT ;  /* 0x0000001a0f0f4212 */ /* 0x000fe400078e3cff */
[----:B------:R-:W-:Y:S01]  /*04e0*/  @P1 LOP3.LUT R2, R2, R21, RZ, 0x3c, !PT ;  /* 0x0000001502021212 */ /* 0x000fe200078e3cff */
[----:B------:R-:W4:Y:S04]  /*04f0*/  @P5 LDG.E R26, desc[UR4][R10.64+0x64] ;  /* 0x000064040a1a5981 */ /* 0x000f28000c1e1900 */
[----:B------:R-:W4:Y:S01]  /*0500*/  @P3 LDG.E R21, desc[UR4][R10.64+0x40] ;  /* 0x000040040a153981 */ /* 0x000f22000c1e1900 */
[----:B------:R-:W-:Y:S02]  /*0510*/  @P2 LOP3.LUT R4, R4, R23, RZ, 0x3c, !PT ;  /* 0x0000001704042212 */ /* 0x000fe400078e3cff */
[----:B------:R-:W-:Y:S01]  /*0520*/  @P2 LOP3.LUT R2, R2, R25, RZ, 0x3c, !PT ;  /* 0x0000001902022212 */ /* 0x000fe200078e3cff */
[----:B------:R-:W4:Y:S04]  /*0530*/  @P3 LDG.E R23, desc[UR4][R10.64+0x48] ;  /* 0x000048040a173981 */ /* 0x000f28000c1e1900 */
[----:B------:R-:W4:Y:S01]  /*0540*/  @P4 LDG.E R25, desc[UR4][R10.64+0x54] ;  /* 0x000054040a194981 */ /* 0x000f22000c1e1900 */
[----:B--2---:R-:W-:-:S03]  /*0550*/  @P1 LOP3.LUT R5, R5, R18, RZ, 0x3c, !PT ;  /* 0x0000001205051212 */ /* 0x004fc600078e3cff */
[----:B------:R-:W2:Y:S01]  /*0560*/  @P3 LDG.E R18, desc[UR4][R10.64+0x44] ;  /* 0x000044040a123981 */ /* 0x000ea2000c1e1900 */
[----:B---3--:R-:W-:-:S03]  /*0570*/  @P2 LOP3.LUT R5, R5, R20, RZ, 0x3c, !PT ;  /* 0x0000001405052212 */ /* 0x008fc600078e3cff */
[----:B------:R-:W3:Y:S01]  /*0580*/  @P4 LDG.E R20, desc[UR4][R10.64+0x58] ;  /* 0x000058040a144981 */ /* 0x000ee2000c1e1900 */
[----:B----4-:R-:W-:-:S03]  /*0590*/  @P3 LOP3.LUT R3, R3, R22, RZ, 0x3c, !PT ;  /* 0x0000001603033212 */ /* 0x010fc600078e3cff */
[----:B------:R-:W4:Y:S01]  /*05a0*/  @P4 LDG.E R22, desc[UR4][R10.64+0x60] ;  /* 0x000060040a164981 */ /* 0x000f22000c1e1900 */
[----:B------:R-:W-:Y:S02]  /*05b0*/  LOP3.LUT P0, RZ, R24, 0x80, RZ, 0xc0, !PT ;  /* 0x0000008018ff7812 */ /* 0x000fe4000780c0ff */
[----:B------:R-:W-:Y:S02]  /*05c0*/  @P5 LOP3.LUT R15, R15, R26, RZ, 0x3c, !PT ;  /* 0x0000001a0f0f5212 */ /* 0x000fe400078e3cff */
[----:B------:R-:W4:Y:S01]  /*05d0*/  @P6 LDG.E R26, desc[UR4][R10.64+0x78] ;  /* 0x000078040a1a6981 */ /* 0x000f22000c1e1900 */
[----:B------:R-:W-:-:S03]  /*05e0*/  @P3 LOP3.LUT R4, R4, R21, RZ, 0x3c, !PT ;  /* 0x0000001504043212 */ /* 0x000fc600078e3cff */
[----:B------:R-:W4:Y:S01]  /*05f0*/  @P4 LDG.E R21, desc[UR4][R10.64+0x5c] ;  /* 0x00005c040a154981 */ /* 0x000f22000c1e1900 */
[----:B------:R-:W-:-:S03]  /*0600*/  @P3 LOP3.LUT R2, R2, R23, RZ, 0x3c, !PT ;  /* 0x0000001702023212 */ /* 0x000fc600078e3cff */
[----:B------:R-:W4:Y:S01]  /*0610*/  @P5 LDG.E R23, desc[UR4][R10.64+0x68] ;  /* 0x000068040a175981 */ /* 0x000f22000c1e1900 */
[----:B------:R-:W-:-:S03]  /*0620*/  @P4 LOP3.LUT R4, R4, R25, RZ, 0x3c, !PT ;  /* 0x0000001904044212 */ /* 0x000fc600078e3cff */
[----:B------:R-:W4:Y:S01]  /*0630*/  @P5 LDG.E R25, desc[UR4][R10.64+0x70] ;  /* 0x000070040a195981 */ /* 0x000f22000c1e1900 */
[----:B--2---:R-:W-:-:S03]  /*0640*/  @P3 LOP3.LUT R5, R5, R18, RZ, 0x3c, !PT ;  /* 0x0000001205053212 */ /* 0x004fc600078e3cff */
[----:B------:R-:W2:Y:S01]  /*0650*/  @P5 LDG.E R18, desc[UR4][R10.64+0x6c] ;  /* 0x00006c040a125981 */ /* 0x000ea2000c1e1900 */
[----:B---3--:R-:W-:-:S03]  /*0660*/  @P4 LOP3.LUT R5, R5, R20, RZ, 0x3c, !PT ;  /* 0x0000001405054212 */ /* 0x008fc600078e3cff */
[----:B------:R-:W3:Y:S01]  /*0670*/  @P5 LDG.E R20, desc[UR4][R10.64+0x74] ;  /* 0x000074040a145981 */ /* 0x000ee2000c1e1900 */
[----:B----4-:R-:W-:-:S03]  /*0680*/  @P4 LOP3.LUT R3, R3, R22, RZ, 0x3c, !PT ;  /* 0x0000001603034212 */ /* 0x010fc600078e3cff */
[----:B------:R-:W4:Y:S01]  /*0690*/  @P0 LDG.E R22, desc[UR4][R10.64+0x8c] ;  /* 0x00008c040a160981 */ /* 0x000f22000c1e1900 */
[----:B------:R-:W-:-:S03]  /*06a0*/  @P6 LOP3.LUT R15, R15, R26, RZ, 0x3c, !PT ;  /* 0x0000001a0f0f6212 */ /* 0x000fc600078e3cff */
        /* <DEDUP_REMOVED lines=13> */
[----:B------:R-:W-:Y:S02]  /*0780*/  @P6 LOP3.LUT R4, R4, R27, RZ, 0x3c, !PT ;  /* 0x0000001b04046212 */ /* 0x000fe400078e3cff */
[----:B------:R-:W-:Y:S02]  /*0790*/  @P6 LOP3.LUT R2, R2, R21, RZ, 0x3c, !PT ;  /* 0x0000001502026212 */ /* 0x000fe400078e3cff */
[----:B------:R-:W-:Y:S02]  /*07a0*/  @P0 LOP3.LUT R4, R4, R23, RZ, 0x3c, !PT ;  /* 0x0000001704040212 */ /* 0x000fe400078e3cff */
[----:B------:R-:W-:Y:S02]  /*07b0*/  @P0 LOP3.LUT R2, R2, R25, RZ, 0x3c, !PT ;  /* 0x0000001902020212 */ /* 0x000fe400078e3cff */
[----:B--2---:R-:W-:Y:S02]  /*07c0*/  @P6 LOP3.LUT R5, R5, R18, RZ, 0x3c, !PT ;  /* 0x0000001205056212 */ /* 0x004fe400078e3cff */
[----:B---3--:R-:W-:-:S02]  /*07d0*/  @P6 LOP3.LUT R3, R3, R20, RZ, 0x3c, !PT ;  /* 0x0000001403036212 */ /* 0x008fc400078e3cff */
[----:B----4-:R-:W-:Y:S02]  /*07e0*/  @P0 LOP3.LUT R5, R5, R22, RZ, 0x3c, !PT ;  /* 0x0000001605050212 */ /* 0x010fe400078e3cff */
[----:B------:R-:W-:Y:S02]  /*07f0*/  @P0 LOP3.LUT R3, R3, R26, RZ, 0x3c, !PT ;  /* 0x0000001a03030212 */ /* 0x000fe400078e3cff */
[----:B------:R-:W-:-:S13]  /*0800*/  R2P PR, R24.B1, 0x7f ;  /* 0x0000007f18007804 */ /* 0x000fda0000001000 */
[----:B------:R-:W2:Y:S04]  /*0810*/  @P0 LDG.E R18, desc[UR4][R10.64+0xa0] ;  /* 0x0000a0040a120981 */ /* 0x000ea8000c1e1900 */
[----:B------:R-:W3:Y:S04]  /*0820*/  @P1 LDG.E R22, desc[UR4][R10.64+0xb4] ;  /* 0x0000b4040a161981 */ /* 0x000ee8000c1e1900 */
[----:B------:R-:W4:Y:S04]  /*0830*/  @P2 LDG.E R26, desc[UR4][R10.64+0xc8] ;  /* 0x0000c8040a1a2981 */ /* 0x000f28000c1e1900 */
[----:B------:R-:W4:Y:S04]  /*0840*/  @P3 LDG.E R28, desc[UR4][R10.64+0xdc] ;  /* 0x0000dc040a1c3981 */ /* 0x000f28000c1e1900 */
[----:B------:R-:W4:Y:S04]  /*0850*/  @P0 LDG.E R23, desc[UR4][R10.64+0xa4] ;  /* 0x0000a4040a170981 */ /* 0x000f28000c1e1900 */
[----:B------:R-:W4:Y:S04]  /*0860*/  @P0 LDG.E R20, desc[UR4][R10.64+0xa8] ;  /* 0x0000a8040a140981 */ /* 0x000f28000c1e1900 */
[----:B------:R-:W4:Y:S04]  /*0870*/  @P4 LDG.E R25, desc[UR4][R10.64+0xf0] ;  /* 0x0000f0040a194981 */ /* 0x000f28000c1e1900 */
        /* <DEDUP_REMOVED lines=21> */
[----:B------:R-:W-:Y:S02]  /*09d0*/  LOP3.LUT P0, RZ, R24, 0x8000, RZ, 0xc0, !PT ;  /* 0x0000800018ff7812 */ /* 0x000fe4000780c0ff */
[----:B----4-:R-:W-:Y:S01]  /*09e0*/  @P5 LOP3.LUT R15, R15, R26, RZ, 0x3c, !PT ;  /* 0x0000001a0f0f5212 */ /* 0x010fe200078e3cff */
[----:B------:R-:W4:Y:S04]  /*09f0*/  @P3 LDG.E R24, desc[UR4][R10.64+0xe4] ;  /* 0x0000e4040a183981 */ /* 0x000f28000c1e1900 */
[----:B------:R-:W2:Y:S01]  /*0a00*/  @P6 LDG.E R26, desc[UR4][R10.64+0x118] ;  /* 0x000118040a1a6981 */ /* 0x000ea2000c1e1900 */
        /* <DEDUP_REMOVED lines=8> */
[----:B---3--:R-:W-:-:S03]  /*0a90*/  @P2 LOP3.LUT R3, R3, R22, RZ, 0x3c, !PT ;  /* 0x0000001603032212 */ /* 0x008fc600078e3cff */
[----:B------:R-:W3:Y:S01]  /*0aa0*/  @P4 LDG.E R22, desc[UR4][R10.64+0x100] ;  /* 0x000100040a164981 */ /* 0x000ee2000c1e1900 */
[----:B--2---:R-:W-:-:S03]  /*0ab0*/  @P6 LOP3.LUT R15, R15, R26, RZ, 0x3c, !PT ;  /* 0x0000001a0f0f6212 */ /* 0x004fc600078e3cff */
[----:B------:R-:W2:Y:S01]  /*0ac0*/  @P0 LDG.E R26, desc[UR4][R10.64+0x12c] ;  /* 0x00012c040a1a0981 */ /* 0x000ea2000c1e1900 */
[----:B----4-:R-:W-:-:S03]  /*0ad0*/  @P2 LOP3.LUT R2, R2, R23, RZ, 0x3c, !PT ;  /* 0x0000001702022212 */ /* 0x010fc600078e3cff */
[----:B------:R-:W4:Y:S01]  /*0ae0*/  @P4 LDG.E R23, desc[UR4][R10.64+0xfc] ;  /* 0x0000fc040a174981 */ /* 0x000f22000c1e1900 */
[----:B------:R-:W-:-:S03]  /*0af0*/  @P2 LOP3.LUT R5, R5, R20, RZ, 0x3c, !PT ;  /* 0x0000001405052212 */ /* 0x000fc600078e3cff */
[----:B------:R-:W4:Y:S01]  /*0b00*/  @P4 LDG.E R20, desc[UR4][R10.64+0xf8] ;  /* 0x0000f8040a144981 */ /* 0x000f22000c1e1900 */
[----:B------:R-:W-:Y:S02]  /*0b10*/  @P3 LOP3.LUT R2, R2, R27, RZ, 0x3c, !PT ;  /* 0x0000001b02023212 */ /* 0x000fe400078e3cff */
[----:B------:R-:W-:Y:S01]  /*0b20*/  @P3 LOP3.LUT R4, R4, R25, RZ, 0x3c, !PT ;  /* 0x0000001904043212 */ /* 0x000fe200078e3cff */
[----:B------:R-:W4:Y:S01]  /*0b30*/  @P5 LDG.E R27, desc[UR4][R10.64+0x110] ;  /* 0x000110040a1b5981 */ /* 0x000f22000c1e1900 */
[----:B------:R-:W-:-:S03]  /*0b40*/  @P3 LOP3.LUT R5, R5, R24, RZ, 0x3c, !PT ;  /* 0x0000001805053212 */ /* 0x000fc600078e3cff */
[----:B------:R-:W4:Y:S04]  /*0b50*/  @P5 LDG.E R25, desc[UR4][R10.64+0x108] ;  /* 0x000108040a195981 */ /* 0x000f28000c1e1900 */
        /* <DEDUP_REMOVED lines=19> */
[----:B------:R-:W-:-:S05]  /*0c90*/  VIADD R19, R19, 0x10 ;  /* 0x0000001013137836 */ /* 0x000fca0000000000 */
[----:B------:R-:W-:Y:S02]  /*0ca0*/  ISETP.NE.AND P1, PT, R19, 0x20, PT ;  /* 0x000000201300780c */ /* 0x000fe40003f25270 */
[----:B------:R-:W-:Y:S02]  /*0cb0*/  @P5 LOP3.LUT R3, R3, R18, RZ, 0x3c, !PT ;  /* 0x0000001203035212 */ /* 0x000fe400078e3cff */
[----:B------:R-:W-:Y:S02]  /*0cc0*/  @P6 LOP3.LUT R4, R4, R21, RZ, 0x3c, !PT ;  /* 0x0000001504046212 */ /* 0x000fe400078e3cff */
[----:B---3--:R-:W-:-:S04]  /*0cd0*/  @P6 LOP3.LUT R3, R3, R22, RZ, 0x3c, !PT ;  /* 0x0000001603036212 */ /* 0x008fc800078e3cff */
[----:B--2---:R-:W-:Y:S02]  /*0ce0*/  @P0 LOP3.LUT R3, R3, R26, RZ, 0x3c, !PT ;  /* 0x0000001a03030212 */ /* 0x004fe400078e3cff */
[----:B----4-:R-:W-:Y:S02]  /*0cf0*/  @P6 LOP3.LUT R2, R2, R23, RZ, 0x3c, !PT ;  /* 0x0000001702026212 */ /* 0x010fe400078e3cff */
[----:B------:R-:W-:Y:S02]  /*0d00*/  @P6 LOP3.LUT R5, R5, R20, RZ, 0x3c, !PT ;  /* 0x0000001405056212 */ /* 0x000fe400078e3cff */
[----:B------:R-:W-:Y:S02]  /*0d10*/  @P0 LOP3.LUT R2, R2, R27, RZ, 0x3c, !PT ;  /* 0x0000001b02020212 */ /* 0x000fe400078e3cff */
[----:B------:R-:W-:Y:S02]  /*0d20*/  @P0 LOP3.LUT R4, R4, R25, RZ, 0x3c, !PT ;  /* 0x0000001904040212 */ /* 0x000fe400078e3cff */
[----:B------:R-:W-:Y:S01]  /*0d30*/  @P0 LOP3.LUT R5, R5, R24, RZ, 0x3c, !PT ;  /* 0x0000001805050212 */ /* 0x000fe200078e3cff */
[----:B------:R-:W-:Y:S06]  /*0d40*/  @P1 BRA `(.L_x_39) ;  /* 0xfffffff400481947 */ /* 0x000fec000383ffff */
[----:B------:R-:W-:-:S05]  /*0d50*/  VIADD R17, R17, 0x1 ;  /* 0x0000000111117836 */ /* 0x000fca0000000000 */
[----:B------:R-:W-:-:S13]  /*0d60*/  ISETP.NE.AND P0, PT, R17, 0x5, PT ;  /* 0x000000051100780c */ /* 0x000fda0003f05270 */
[----:B------:R-:W-:Y:S05]  /*0d70*/  @P0 BRA `(.L_x_40) ;  /* 0xfffffff400300947 */ /* 0x000fea000383ffff */
[----:B------:R1:W-:Y:S01]  /*0d80*/  STG.E.64 desc[UR4][R6.64+0x8], R4 ;  /* 0x0000080406007986 */ /* 0x0003e2000c101b04 */
[----:B------:R-:W-:Y:S01]  /*0d90*/  VIADD R14, R14, 0x1 ;  /* 0x000000010e0e7836 */ /* 0x000fe20000000000 */
[----:B------:R-:W-:Y:S02]  /*0da0*/  LOP3.LUT R11, R0, 0x3, RZ, 0xc0, !PT ;  /* 0x00000003000b7812 */ /* 0x000fe400078ec0ff */
[----:B------:R1:W-:Y:S02]  /*0db0*/  STG.E.64 desc[UR4][R6.64+0x10], R2 ;  /* 0x0000100206007986 */ /* 0x0003e4000c101b04 */
[----:B------:R-:W-:Y:S02]  /*0dc0*/  ISETP.GE.U32.AND P0, PT, R14, R11, PT ;  /* 0x0000000b0e00720c */ /* 0x000fe40003f06070 */
[----:B------:R1:W-:Y:S11]  /*0dd0*/  STG.E desc[UR4][R6.64+0x4], R15 ;  /* 0x0000040f06007986 */ /* 0x0003f6000c101904 */
[----:B------:R-:W-:Y:S05]  /*0de0*/  @!P0 BRA `(.L_x_41) ;  /* 0xfffffff400048947 */ /* 0x000fea000383ffff */
.L_x_38:
[----:B------:R-:W-:Y:S05]  /*0df0*/  BSYNC.RECONVERGENT B1 ;  /* 0x0000000000017941 */ /* 0x000fea0003800200 */
.L_x_37:
[----:B------:R-:W-:Y:S01]  /*0e00*/  ISETP.GT.U32.AND P0, PT, R0, 0x3, PT ;  /* 0x000000030000780c */ /* 0x000fe20003f04070 */
[----:B------:R-:W-:Y:S01]  /*0e10*/  VIADD R12, R12, 0x1 ;  /* 0x000000010c0c7836 */ /* 0x000fe20000000000 */
[--C-:B------:R-:W-:Y:S02]  /*0e20*/  SHF.R.U64 R0, R0, 0x2, R13.reuse ;  /* 0x0000000200007819 */ /* 0x100fe4000000120d */
[----:B------:R-:W-:Y:S02]  /*0e30*/  ISETP.GT.U32.AND.EX P0, PT, R13, RZ, PT, P0 ;  /* 0x000000ff0d00720c */ /* 0x000fe40003f04100 */
[----:B------:R-:W-:-:S11]  /*0e40*/  SHF.R.U32.HI R13, RZ, 0x2, R13 ;  /* 0x00000002ff0d7819 */ /* 0x000fd6000001160d */
[----:B------:R-:W-:Y:S05]  /*0e50*/  @P0 BRA `(.L_x_42) ;  /* 0xfffffff000c80947 */ /* 0x000fea000383ffff */
.L_x_36:
[----:B------:R-:W-:Y:S05]  /*0e60*/  BSYNC.RECONVERGENT B0 ;  /* 0x0000000000007941 */ /* 0x000fea0003800200 */
.L_x_35:
[----:B------:R-:W-:Y:S04]  /*0e70*/  STG.E.64 desc[UR4][R6.64+0x18], RZ ;  /* 0x000018ff06007986 */ /* 0x000fe8000c101b04 */
[----:B------:R-:W-:Y:S04]  /*0e80*/  STG.E desc[UR4][R6.64+0x20], RZ ;  /* 0x000020ff06007986 */ /* 0x000fe8000c101904 */
[----:B------:R-:W-:Y:S01]  /*0e90*/  STG.E.64 desc[UR4][R6.64+0x28], RZ ;  /* 0x000028ff06007986 */ /* 0x000fe2000c101b04 */
[----:B------:R-:W-:Y:S05]  /*0ea0*/  EXIT ;  /* 0x000000000000794d */ /* 0x000fea0003800000 */
.L_x_43:
        /* <DEDUP_REMOVED lines=13> */
.L_x_46:


//--------------------- .nv.global.init           --------------------------
	.section	.nv.global.init,"aw",@progbits
	.align	4
.nv.global.init:
	.type		mrg32k3aM1SubSeq,@object
	.size		mrg32k3aM1SubSeq,(mrg32k3aM2SubSeq - mrg32k3aM1SubSeq)
mrg32k3aM1SubSeq:
        /*0000*/ 	.byte	0x0b, 0xcc, 0xee, 0x04, 0x73, 0x29, 0x8b, 0x6f, 0xf6, 0x53, 0x03, 0xf6, 0x23, 0xf6, 0xea, 0xda
        /* <DEDUP_REMOVED lines=125> */
	.type		mrg32k3aM2SubSeq,@object
	.size		mrg32k3aM2SubSeq,(mrg32k3aM1 - mrg32k3aM2SubSeq)
mrg32k3aM2SubSeq:
        /* <DEDUP_REMOVED lines=126> */
	.type		mrg32k3aM1,@object
	.size		mrg32k3aM1,(mrg32k3aM1Seq - mrg32k3aM1)
mrg32k3aM1:
        /* <DEDUP_REMOVED lines=144> */
	.type		mrg32k3aM1Seq,@object
	.size		mrg32k3aM1Seq,(mrg32k3aM2 - mrg32k3aM1Seq)
mrg32k3aM1Seq:
        /* <DEDUP_REMOVED lines=144> */
	.type		mrg32k3aM2,@object
	.size		mrg32k3aM2,(mrg32k3aM2Seq - mrg32k3aM2)
mrg32k3aM2:
        /* <DEDUP_REMOVED lines=144> */
	.type		mrg32k3aM2Seq,@object
	.size		mrg32k3aM2Seq,(precalc_xorwow_matrix - mrg32k3aM2Seq)
mrg32k3aM2Seq:
        /* <DEDUP_REMOVED lines=144> */
	.type		precalc_xorwow_matrix,@object
	.size		precalc_xorwow_matrix,(precalc_xorwow_offset_matrix - precalc_xorwow_matrix)
precalc_xorwow_matrix:
        /* <DEDUP_REMOVED lines=6400> */
	.type		precalc_xorwow_offset_matrix,@object
	.size		precalc_xorwow_offset_matrix,(.L_1 - precalc_xorwow_offset_matrix)
precalc_xorwow_offset_matrix:
        /* <DEDUP_REMOVED lines=6400> */
.L_1:


//--------------------- .nv.shared.reserved.0     --------------------------
	.section	.nv.shared.reserved.0,"aw",@nobits
	.weak		__nv_reservedSMEM_offset_0_alias
	.size		__nv_reservedSMEM_offset_0_alias, 0, 64
	.other		__nv_reservedSMEM_offset_0_alias,@"STO_CUDA_RESERVED_SHARED STV_DEFAULT"
__nv_reservedSMEM_offset_0_alias:
	.zero		0
	.zero		64


//--------------------- .nv.constant0._Z24dev_measure_cycle_kernel12measure_planPcP17curandStateXORWOWP6avg_trPf --------------------------
	.section	.nv.constant0._Z24dev_measure_cycle_kernel12measure_planPcP17curandStateXORWOWP6avg_trPf,"a",@progbits
	.sectionflags	@""
	.align	4
.nv.constant0._Z24dev_measure_cycle_kernel12measure_planPcP17curandStateXORWOWP6avg_trPf:
	.zero		944


//--------------------- .nv.constant0._Z7initRNGP17curandStateXORWOWj --------------------------
	.section	.nv.constant0._Z7initRNGP17curandStateXORWOWj,"a",@progbits
	.sectionflags	@""
	.align	4
.nv.constant0._Z7initRNGP17curandStateXORWOWj:
	.zero		908


//--------------------- SYMBOLS --------------------------

	.type		.nv.reservedSmem.offset0,@object
	.size		.nv.reservedSmem.offset0,0x4
